//
// Generated by NVIDIA NVVM Compiler
//
// Compiler Build ID: CL-36424714
// Cuda compilation tools, release 13.0, V13.0.88
// Based on NVVM 20.0.0
//

.version 9.0
.target sm_100
.address_size 64

	// .globl	_Z6matMulPPdS0_S0_ii
.extern .func  (.param .b64 func_retval0) malloc
(
	.param .b64 malloc_param_0
)
;
.extern .func free
(
	.param .b64 free_param_0
)
;

.visible .entry _Z6matMulPPdS0_S0_ii(
	.param .u64 .ptr .align 1 _Z6matMulPPdS0_S0_ii_param_0,
	.param .u64 .ptr .align 1 _Z6matMulPPdS0_S0_ii_param_1,
	.param .u64 .ptr .align 1 _Z6matMulPPdS0_S0_ii_param_2,
	.param .u32 _Z6matMulPPdS0_S0_ii_param_3,
	.param .u32 _Z6matMulPPdS0_S0_ii_param_4
)
{
	.reg .pred 	%p<10>;
	.reg .b32 	%r<34>;
	.reg .b64 	%rd<44>;
	.reg .b64 	%fd<111>;

	ld.param.u64 	%rd15, [_Z6matMulPPdS0_S0_ii_param_0];
	ld.param.u64 	%rd16, [_Z6matMulPPdS0_S0_ii_param_1];
	ld.param.u64 	%rd17, [_Z6matMulPPdS0_S0_ii_param_2];
	ld.param.u32 	%r19, [_Z6matMulPPdS0_S0_ii_param_3];
	mov.u32 	%r20, %tid.x;
	mov.u32 	%r21, %ctaid.x;
	mov.u32 	%r22, %ntid.x;
	mad.lo.s32 	%r1, %r21, %r22, %r20;
	mov.u32 	%r23, %tid.y;
	mov.u32 	%r24, %ctaid.y;
	mov.u32 	%r25, %ntid.y;
	mad.lo.s32 	%r26, %r24, %r25, %r23;
	max.s32 	%r27, %r1, %r26;
	setp.ge.s32 	%p1, %r27, %r19;
	@%p1 bra 	$L__BB0_14;
	cvta.to.global.u64 	%rd18, %rd15;
	cvta.to.global.u64 	%rd19, %rd16;
	mul.wide.s32 	%rd20, %r1, 8;
	add.s64 	%rd21, %rd18, %rd20;
	ld.global.u64 	%rd22, [%rd21];
	cvta.to.global.u64 	%rd1, %rd22;
	mul.wide.u32 	%rd23, %r26, 8;
	add.s64 	%rd24, %rd19, %rd23;
	ld.global.u64 	%rd25, [%rd24];
	cvta.to.global.u64 	%rd2, %rd25;
	and.b32  	%r3, %r19, 15;
	setp.lt.u32 	%p2, %r19, 16;
	mov.b32 	%r31, 0;
	@%p2 bra 	$L__BB0_4;
	and.b32  	%r31, %r19, 2147483632;
	neg.s32 	%r29, %r31;
	add.s64 	%rd41, %rd1, 64;
	add.s64 	%rd40, %rd2, 64;
$L__BB0_3:
	.pragma "nounroll";
	ld.global.f64 	%fd17, [%rd41+-64];
	ld.global.f64 	%fd18, [%rd40+-64];
	fma.rn.f64 	%fd19, %fd17, %fd18, %fd110;
	ld.global.f64 	%fd20, [%rd41+-56];
	ld.global.f64 	%fd21, [%rd40+-56];
	fma.rn.f64 	%fd22, %fd20, %fd21, %fd19;
	ld.global.f64 	%fd23, [%rd41+-48];
	ld.global.f64 	%fd24, [%rd40+-48];
	fma.rn.f64 	%fd25, %fd23, %fd24, %fd22;
	ld.global.f64 	%fd26, [%rd41+-40];
	ld.global.f64 	%fd27, [%rd40+-40];
	fma.rn.f64 	%fd28, %fd26, %fd27, %fd25;
	ld.global.f64 	%fd29, [%rd41+-32];
	ld.global.f64 	%fd30, [%rd40+-32];
	fma.rn.f64 	%fd31, %fd29, %fd30, %fd28;
	ld.global.f64 	%fd32, [%rd41+-24];
	ld.global.f64 	%fd33, [%rd40+-24];
	fma.rn.f64 	%fd34, %fd32, %fd33, %fd31;
	ld.global.f64 	%fd35, [%rd41+-16];
	ld.global.f64 	%fd36, [%rd40+-16];
	fma.rn.f64 	%fd37, %fd35, %fd36, %fd34;
	ld.global.f64 	%fd38, [%rd41+-8];
	ld.global.f64 	%fd39, [%rd40+-8];
	fma.rn.f64 	%fd40, %fd38, %fd39, %fd37;
	ld.global.f64 	%fd41, [%rd41];
	ld.global.f64 	%fd42, [%rd40];
	fma.rn.f64 	%fd43, %fd41, %fd42, %fd40;
	ld.global.f64 	%fd44, [%rd41+8];
	ld.global.f64 	%fd45, [%rd40+8];
	fma.rn.f64 	%fd46, %fd44, %fd45, %fd43;
	ld.global.f64 	%fd47, [%rd41+16];
	ld.global.f64 	%fd48, [%rd40+16];
	fma.rn.f64 	%fd49, %fd47, %fd48, %fd46;
	ld.global.f64 	%fd50, [%rd41+24];
	ld.global.f64 	%fd51, [%rd40+24];
	fma.rn.f64 	%fd52, %fd50, %fd51, %fd49;
	ld.global.f64 	%fd53, [%rd41+32];
	ld.global.f64 	%fd54, [%rd40+32];
	fma.rn.f64 	%fd55, %fd53, %fd54, %fd52;
	ld.global.f64 	%fd56, [%rd41+40];
	ld.global.f64 	%fd57, [%rd40+40];
	fma.rn.f64 	%fd58, %fd56, %fd57, %fd55;
	ld.global.f64 	%fd59, [%rd41+48];
	ld.global.f64 	%fd60, [%rd40+48];
	fma.rn.f64 	%fd61, %fd59, %fd60, %fd58;
	ld.global.f64 	%fd62, [%rd41+56];
	ld.global.f64 	%fd63, [%rd40+56];
	fma.rn.f64 	%fd110, %fd62, %fd63, %fd61;
	add.s32 	%r29, %r29, 16;
	add.s64 	%rd41, %rd41, 128;
	add.s64 	%rd40, %rd40, 128;
	setp.ne.s32 	%p3, %r29, 0;
	@%p3 bra 	$L__BB0_3;
$L__BB0_4:
	setp.eq.s32 	%p4, %r3, 0;
	@%p4 bra 	$L__BB0_13;
	and.b32  	%r9, %r19, 7;
	setp.lt.u32 	%p5, %r3, 8;
	@%p5 bra 	$L__BB0_7;
	mul.wide.u32 	%rd26, %r31, 8;
	add.s64 	%rd27, %rd1, %rd26;
	ld.global.f64 	%fd65, [%rd27];
	add.s64 	%rd28, %rd2, %rd26;
	ld.global.f64 	%fd66, [%rd28];
	fma.rn.f64 	%fd67, %fd65, %fd66, %fd110;
	ld.global.f64 	%fd68, [%rd27+8];
	ld.global.f64 	%fd69, [%rd28+8];
	fma.rn.f64 	%fd70, %fd68, %fd69, %fd67;
	ld.global.f64 	%fd71, [%rd27+16];
	ld.global.f64 	%fd72, [%rd28+16];
	fma.rn.f64 	%fd73, %fd71, %fd72, %fd70;
	ld.global.f64 	%fd74, [%rd27+24];
	ld.global.f64 	%fd75, [%rd28+24];
	fma.rn.f64 	%fd76, %fd74, %fd75, %fd73;
	ld.global.f64 	%fd77, [%rd27+32];
	ld.global.f64 	%fd78, [%rd28+32];
	fma.rn.f64 	%fd79, %fd77, %fd78, %fd76;
	ld.global.f64 	%fd80, [%rd27+40];
	ld.global.f64 	%fd81, [%rd28+40];
	fma.rn.f64 	%fd82, %fd80, %fd81, %fd79;
	ld.global.f64 	%fd83, [%rd27+48];
	ld.global.f64 	%fd84, [%rd28+48];
	fma.rn.f64 	%fd85, %fd83, %fd84, %fd82;
	ld.global.f64 	%fd86, [%rd27+56];
	ld.global.f64 	%fd87, [%rd28+56];
	fma.rn.f64 	%fd110, %fd86, %fd87, %fd85;
	add.s32 	%r31, %r31, 8;
$L__BB0_7:
	setp.eq.s32 	%p6, %r9, 0;
	@%p6 bra 	$L__BB0_13;
	and.b32  	%r12, %r19, 3;
	setp.lt.u32 	%p7, %r9, 4;
	@%p7 bra 	$L__BB0_10;
	mul.wide.u32 	%rd29, %r31, 8;
	add.s64 	%rd30, %rd1, %rd29;
	ld.global.f64 	%fd89, [%rd30];
	add.s64 	%rd31, %rd2, %rd29;
	ld.global.f64 	%fd90, [%rd31];
	fma.rn.f64 	%fd91, %fd89, %fd90, %fd110;
	ld.global.f64 	%fd92, [%rd30+8];
	ld.global.f64 	%fd93, [%rd31+8];
	fma.rn.f64 	%fd94, %fd92, %fd93, %fd91;
	ld.global.f64 	%fd95, [%rd30+16];
	ld.global.f64 	%fd96, [%rd31+16];
	fma.rn.f64 	%fd97, %fd95, %fd96, %fd94;
	ld.global.f64 	%fd98, [%rd30+24];
	ld.global.f64 	%fd99, [%rd31+24];
	fma.rn.f64 	%fd110, %fd98, %fd99, %fd97;
	add.s32 	%r31, %r31, 4;
$L__BB0_10:
	setp.eq.s32 	%p8, %r12, 0;
	@%p8 bra 	$L__BB0_13;
	mul.wide.u32 	%rd32, %r31, 8;
	add.s64 	%rd43, %rd2, %rd32;
	add.s64 	%rd42, %rd1, %rd32;
	neg.s32 	%r33, %r12;
$L__BB0_12:
	.pragma "nounroll";
	ld.global.f64 	%fd100, [%rd42];
	ld.global.f64 	%fd101, [%rd43];
	fma.rn.f64 	%fd110, %fd100, %fd101, %fd110;
	add.s64 	%rd43, %rd43, 8;
	add.s64 	%rd42, %rd42, 8;
	add.s32 	%r33, %r33, 1;
	setp.ne.s32 	%p9, %r33, 0;
	@%p9 bra 	$L__BB0_12;
$L__BB0_13:
	cvta.to.global.u64 	%rd33, %rd17;
	add.s64 	%rd35, %rd33, %rd20;
	ld.global.u64 	%rd36, [%rd35];
	cvta.to.global.u64 	%rd37, %rd36;
	add.s64 	%rd39, %rd37, %rd23;
	st.global.f64 	[%rd39], %fd110;
$L__BB0_14:
	ret;

}
	// .globl	_Z9transposePPdS0_ii
.visible .entry _Z9transposePPdS0_ii(
	.param .u64 .ptr .align 1 _Z9transposePPdS0_ii_param_0,
	.param .u64 .ptr .align 1 _Z9transposePPdS0_ii_param_1,
	.param .u32 _Z9transposePPdS0_ii_param_2,
	.param .u32 _Z9transposePPdS0_ii_param_3
)
{
	.reg .pred 	%p<4>;
	.reg .b32 	%r<13>;
	.reg .b64 	%rd<15>;
	.reg .b64 	%fd<2>;

	ld.param.u64 	%rd1, [_Z9transposePPdS0_ii_param_0];
	ld.param.u64 	%rd2, [_Z9transposePPdS0_ii_param_1];
	ld.param.u32 	%r3, [_Z9transposePPdS0_ii_param_2];
	ld.param.u32 	%r4, [_Z9transposePPdS0_ii_param_3];
	mov.u32 	%r6, %tid.x;
	mov.u32 	%r7, %ctaid.x;
	mov.u32 	%r8, %ntid.x;
	mad.lo.s32 	%r1, %r7, %r8, %r6;
	mov.u32 	%r9, %tid.y;
	mov.u32 	%r10, %ctaid.y;
	mov.u32 	%r11, %ntid.y;
	mad.lo.s32 	%r12, %r10, %r11, %r9;
	setp.ge.s32 	%p1, %r1, %r3;
	setp.ge.s32 	%p2, %r12, %r4;
	or.pred  	%p3, %p1, %p2;
	@%p3 bra 	$L__BB1_2;
	cvta.to.global.u64 	%rd3, %rd1;
	cvta.to.global.u64 	%rd4, %rd2;
	mul.wide.u32 	%rd5, %r12, 8;
	add.s64 	%rd6, %rd3, %rd5;
	ld.global.u64 	%rd7, [%rd6];
	cvta.to.global.u64 	%rd8, %rd7;
	mul.wide.s32 	%rd9, %r1, 8;
	add.s64 	%rd10, %rd8, %rd9;
	ld.global.f64 	%fd1, [%rd10];
	add.s64 	%rd11, %rd4, %rd9;
	ld.global.u64 	%rd12, [%rd11];
	cvta.to.global.u64 	%rd13, %rd12;
	add.s64 	%rd14, %rd13, %rd5;
	st.global.f64 	[%rd14], %fd1;
$L__BB1_2:
	ret;

}
	// .globl	_Z13allocateongpuPPdii
.visible .entry _Z13allocateongpuPPdii(
	.param .u64 .ptr .align 1 _Z13allocateongpuPPdii_param_0,
	.param .u32 _Z13allocateongpuPPdii_param_1,
	.param .u32 _Z13allocateongpuPPdii_param_2
)
{
	.reg .pred 	%p<2>;
	.reg .b32 	%r<7>;
	.reg .b64 	%rd<8>;

	ld.param.u64 	%rd1, [_Z13allocateongpuPPdii_param_0];
	ld.param.u32 	%r3, [_Z13allocateongpuPPdii_param_1];
	ld.param.u32 	%r2, [_Z13allocateongpuPPdii_param_2];
	mov.u32 	%r4, %tid.x;
	mov.u32 	%r5, %ctaid.x;
	mov.u32 	%r6, %ntid.x;
	mad.lo.s32 	%r1, %r5, %r6, %r4;
	setp.ge.s32 	%p1, %r1, %r3;
	@%p1 bra 	$L__BB2_2;
	cvta.to.global.u64 	%rd2, %rd1;
	mul.wide.s32 	%rd3, %r2, 8;
	{ // callseq 0, 0
	.param .b64 param0;
	st.param.b64 	[param0], %rd3;
	.param .b64 retval0;
	call.uni (retval0), 
	malloc, 
	(
	param0
	);
	ld.param.b64 	%rd4, [retval0];
	} // callseq 0
	mul.wide.s32 	%rd6, %r1, 8;
	add.s64 	%rd7, %rd2, %rd6;
	st.global.u64 	[%rd7], %rd4;
$L__BB2_2:
	ret;

}
	// .globl	_Z9freeongpuPPdi
.visible .entry _Z9freeongpuPPdi(
	.param .u64 .ptr .align 1 _Z9freeongpuPPdi_param_0,
	.param .u32 _Z9freeongpuPPdi_param_1
)
{
	.reg .pred 	%p<2>;
	.reg .b32 	%r<6>;
	.reg .b64 	%rd<6>;

	ld.param.u64 	%rd1, [_Z9freeongpuPPdi_param_0];
	ld.param.u32 	%r2, [_Z9freeongpuPPdi_param_1];
	mov.u32 	%r3, %tid.x;
	mov.u32 	%r4, %ctaid.x;
	mov.u32 	%r5, %ntid.x;
	mad.lo.s32 	%r1, %r4, %r5, %r3;
	setp.ge.s32 	%p1, %r1, %r2;
	@%p1 bra 	$L__BB3_2;
	cvta.to.global.u64 	%rd2, %rd1;
	mul.wide.s32 	%rd3, %r1, 8;
	add.s64 	%rd4, %rd2, %rd3;
	ld.global.u64 	%rd5, [%rd4];
	{ // callseq 1, 0
	.param .b64 param0;
	st.param.b64 	[param0], %rd5;
	call.uni 
	free, 
	(
	param0
	);
	} // callseq 1
$L__BB3_2:
	ret;

}
	// .globl	_Z13copyVectorMtVPPdS_ii
.visible .entry _Z13copyVectorMtVPPdS_ii(
	.param .u64 .ptr .align 1 _Z13copyVectorMtVPPdS_ii_param_0,
	.param .u64 .ptr .align 1 _Z13copyVectorMtVPPdS_ii_param_1,
	.param .u32 _Z13copyVectorMtVPPdS_ii_param_2,
	.param .u32 _Z13copyVectorMtVPPdS_ii_param_3
)
{
	.reg .pred 	%p<2>;
	.reg .b32 	%r<7>;
	.reg .b64 	%rd<12>;
	.reg .b64 	%fd<2>;

	ld.param.u64 	%rd1, [_Z13copyVectorMtVPPdS_ii_param_0];
	ld.param.u64 	%rd2, [_Z13copyVectorMtVPPdS_ii_param_1];
	ld.param.u32 	%r2, [_Z13copyVectorMtVPPdS_ii_param_2];
	ld.param.u32 	%r3, [_Z13copyVectorMtVPPdS_ii_param_3];
	mov.u32 	%r4, %tid.x;
	mov.u32 	%r5, %ctaid.x;
	mov.u32 	%r6, %ntid.x;
	mad.lo.s32 	%r1, %r5, %r6, %r4;
	setp.ge.s32 	%p1, %r1, %r3;
	@%p1 bra 	$L__BB4_2;
	cvta.to.global.u64 	%rd3, %rd1;
	cvta.to.global.u64 	%rd4, %rd2;
	mul.wide.s32 	%rd5, %r2, 8;
	add.s64 	%rd6, %rd3, %rd5;
	ld.global.u64 	%rd7, [%rd6];
	cvta.to.global.u64 	%rd8, %rd7;
	mul.wide.s32 	%rd9, %r1, 8;
	add.s64 	%rd10, %rd8, %rd9;
	ld.global.f64 	%fd1, [%rd10];
	add.s64 	%rd11, %rd4, %rd9;
	st.global.f64 	[%rd11], %fd1;
$L__BB4_2:
	ret;

}
	// .globl	_Z13copyVectorVtMPPdS_ii
.visible .entry _Z13copyVectorVtMPPdS_ii(
	.param .u64 .ptr .align 1 _Z13copyVectorVtMPPdS_ii_param_0,
	.param .u64 .ptr .align 1 _Z13copyVectorVtMPPdS_ii_param_1,
	.param .u32 _Z13copyVectorVtMPPdS_ii_param_2,
	.param .u32 _Z13copyVectorVtMPPdS_ii_param_3
)
{
	.reg .pred 	%p<2>;
	.reg .b32 	%r<7>;
	.reg .b64 	%rd<12>;
	.reg .b64 	%fd<2>;

	ld.param.u64 	%rd1, [_Z13copyVectorVtMPPdS_ii_param_0];
	ld.param.u64 	%rd2, [_Z13copyVectorVtMPPdS_ii_param_1];
	ld.param.u32 	%r2, [_Z13copyVectorVtMPPdS_ii_param_2];
	ld.param.u32 	%r3, [_Z13copyVectorVtMPPdS_ii_param_3];
	mov.u32 	%r4, %tid.x;
	mov.u32 	%r5, %ctaid.x;
	mov.u32 	%r6, %ntid.x;
	mad.lo.s32 	%r1, %r5, %r6, %r4;
	setp.ge.s32 	%p1, %r1, %r3;
	@%p1 bra 	$L__BB5_2;
	cvta.to.global.u64 	%rd3, %rd2;
	cvta.to.global.u64 	%rd4, %rd1;
	mul.wide.s32 	%rd5, %r1, 8;
	add.s64 	%rd6, %rd3, %rd5;
	ld.global.f64 	%fd1, [%rd6];
	mul.wide.s32 	%rd7, %r2, 8;
	add.s64 	%rd8, %rd4, %rd7;
	ld.global.u64 	%rd9, [%rd8];
	cvta.to.global.u64 	%rd10, %rd9;
	add.s64 	%rd11, %rd10, %rd5;
	st.global.f64 	[%rd11], %fd1;
$L__BB5_2:
	ret;

}


// ===== COMPILED SASS (sm_100) =====

	.target	sm_100

	.elftype	@"ET_EXEC"


//--------------------- .note.nv.tkinfo           --------------------------
	.section	.note.nv.tkinfo,"",@"SHT_NOTE"
	.sectionflags	@"SHF_NOTE_NV_TKINFO"
	.tkinfo
        /*0018*/ 	.word	0x00000002
        /*0030*/ 	.string	""
        /*0030*/ 	.string	"ptxas"
        /*0030*/ 	.string	"Cuda compilation tools, release 13.0, V13.0.88"
        /*0030*/ 	.string	"Build cuda_13.0.r13.0/compiler.36424714_0"
        /*0030*/ 	.string	"-arch sm_100 -m 64 "



//--------------------- .note.nv.cuinfo           --------------------------
	.section	.note.nv.cuinfo,"",@"SHT_NOTE"
	.sectionflags	@"SHF_NOTE_NV_CUINFO"
        /*0018*/ 	.short	0x0002
        /*001a*/ 	.short	0x0064
        /*001c*/ 	.short	0x0082
	.zero		2


//--------------------- .nv.info                  --------------------------
	.section	.nv.info,"",@"SHT_CUDA_INFO"
	.align	4


	//----- nvinfo : EIATTR_REGCOUNT
	.align		4
        /*0000*/ 	.byte	0x04, 0x2f
        /*0002*/ 	.short	(.L_1 - .L_0)
	.align		4
.L_0:
        /*0004*/ 	.word	index@(_Z6matMulPPdS0_S0_ii)
        /*0008*/ 	.word	0x00000020


	//----- nvinfo : EIATTR_FRAME_SIZE
	.align		4
.L_1:
        /*000c*/ 	.byte	0x04, 0x11
        /*000e*/ 	.short	(.L_3 - .L_2)
	.align		4
.L_2:
        /*0010*/ 	.word	index@(_Z6matMulPPdS0_S0_ii)
        /*0014*/ 	.word	0x00000000


	//----- nvinfo : EIATTR_REGCOUNT
	.align		4
.L_3:
        /*0018*/ 	.byte	0x04, 0x2f
        /*001a*/ 	.short	(.L_5 - .L_4)
	.align		4
.L_4:
        /*001c*/ 	.word	index@(_Z9transposePPdS0_ii)
        /*0020*/ 	.word	0x0000000c


	//----- nvinfo : EIATTR_FRAME_SIZE
	.align		4
.L_5:
        /*0024*/ 	.byte	0x04, 0x11
        /*0026*/ 	.short	(.L_7 - .L_6)
	.align		4
.L_6:
        /*0028*/ 	.word	index@(_Z9transposePPdS0_ii)
        /*002c*/ 	.word	0x00000000


	//----- nvinfo : EIATTR_REGCOUNT
	.align		4
.L_7:
        /*0030*/ 	.byte	0x04, 0x2f
        /*0032*/ 	.short	(.L_9 - .L_8)
	.align		4
.L_8:
        /*0034*/ 	.word	index@(_Z13allocateongpuPPdii)
        /*0038*/ 	.word	0x00000018


	//----- nvinfo : EIATTR_FRAME_SIZE
	.align		4
.L_9:
        /*003c*/ 	.byte	0x04, 0x11
        /*003e*/ 	.short	(.L_11 - .L_10)
	.align		4
.L_10:
        /*0040*/ 	.word	index@(_Z13allocateongpuPPdii)
        /*0044*/ 	.word	0x00000000


	//----- nvinfo : EIATTR_REGCOUNT
	.align		4
.L_11:
        /*0048*/ 	.byte	0x04, 0x2f
        /*004a*/ 	.short	(.L_13 - .L_12)
	.align		4
.L_12:
        /*004c*/ 	.word	index@(_Z9freeongpuPPdi)
        /*0050*/ 	.word	0x00000018


	//----- nvinfo : EIATTR_FRAME_SIZE
	.align		4
.L_13:
        /*0054*/ 	.byte	0x04, 0x11
        /*0056*/ 	.short	(.L_15 - .L_14)
	.align		4
.L_14:
        /*0058*/ 	.word	index@(_Z9freeongpuPPdi)
        /*005c*/ 	.word	0x00000000


	//----- nvinfo : EIATTR_REGCOUNT
	.align		4
.L_15:
        /*0060*/ 	.byte	0x04, 0x2f
        /*0062*/ 	.short	(.L_17 - .L_16)
	.align		4
.L_16:
        /*0064*/ 	.word	index@(_Z13copyVectorMtVPPdS_ii)
        /*0068*/ 	.word	0x0000000c


	//----- nvinfo : EIATTR_FRAME_SIZE
	.align		4
.L_17:
        /*006c*/ 	.byte	0x04, 0x11
        /*006e*/ 	.short	(.L_19 - .L_18)
	.align		4
.L_18:
        /*0070*/ 	.word	index@(_Z13copyVectorMtVPPdS_ii)
        /*0074*/ 	.word	0x00000000


	//----- nvinfo : EIATTR_REGCOUNT
	.align		4
.L_19:
        /*0078*/ 	.byte	0x04, 0x2f
        /*007a*/ 	.short	(.L_21 - .L_20)
	.align		4
.L_20:
        /*007c*/ 	.word	index@(_Z13copyVectorVtMPPdS_ii)
        /*0080*/ 	.word	0x0000000c


	//----- nvinfo : EIATTR_FRAME_SIZE
	.align		4
.L_21:
        /*0084*/ 	.byte	0x04, 0x11
        /*0086*/ 	.short	(.L_23 - .L_22)
	.align		4
.L_22:
        /*0088*/ 	.word	index@(_Z13copyVectorVtMPPdS_ii)
        /*008c*/ 	.word	0x00000000


	//----- nvinfo : EIATTR_MIN_STACK_SIZE
	.align		4
.L_23:
        /*0090*/ 	.byte	0x04, 0x12
        /*0092*/ 	.short	(.L_25 - .L_24)
	.align		4
.L_24:
        /*0094*/ 	.word	index@(_Z13copyVectorVtMPPdS_ii)
        /*0098*/ 	.word	0x00000000


	//----- nvinfo : EIATTR_MIN_STACK_SIZE
	.align		4
.L_25:
        /*009c*/ 	.byte	0x04, 0x12
        /*009e*/ 	.short	(.L_27 - .L_26)
	.align		4
.L_26:
        /*00a0*/ 	.word	index@(_Z13copyVectorMtVPPdS_ii)
        /*00a4*/ 	.word	0x00000000


	//----- nvinfo : EIATTR_MIN_STACK_SIZE
	.align		4
.L_27:
        /*00a8*/ 	.byte	0x04, 0x12
        /*00aa*/ 	.short	(.L_29 - .L_28)
	.align		4
.L_28:
        /*00ac*/ 	.word	index@(_Z9freeongpuPPdi)
        /*00b0*/ 	.word	0x00000000


	//----- nvinfo : EIATTR_MIN_STACK_SIZE
	.align		4
.L_29:
        /*00b4*/ 	.byte	0x04, 0x12
        /*00b6*/ 	.short	(.L_31 - .L_30)
	.align		4
.L_30:
        /*00b8*/ 	.word	index@(_Z13allocateongpuPPdii)
        /*00bc*/ 	.word	0x00000000


	//----- nvinfo : EIATTR_MIN_STACK_SIZE
	.align		4
.L_31:
        /*00c0*/ 	.byte	0x04, 0x12
        /*00c2*/ 	.short	(.L_33 - .L_32)
	.align		4
.L_32:
        /*00c4*/ 	.word	index@(_Z9transposePPdS0_ii)
        /*00c8*/ 	.word	0x00000000


	//----- nvinfo : EIATTR_MIN_STACK_SIZE
	.align		4
.L_33:
        /*00cc*/ 	.byte	0x04, 0x12
        /*00ce*/ 	.short	(.L_35 - .L_34)
	.align		4
.L_34:
        /*00d0*/ 	.word	index@(_Z6matMulPPdS0_S0_ii)
        /*00d4*/ 	.word	0x00000000
.L_35:


//--------------------- .nv.compat                --------------------------
	.section	.nv.compat,"",@"SHT_CUDA_COMPAT_INFO"
	.align	4
        /*0000*/ 	.byte	0x02, 0x09, 0x00, 0x00, 0x02, 0x02, 0x01, 0x00, 0x02, 0x05, 0x05, 0x00, 0x03, 0x07, 0x01, 0x01
        /*0010*/ 	.byte	0x02, 0x03, 0x00, 0x00, 0x02, 0x06, 0x01, 0x00, 0x04, 0x0b, 0x08, 0x00, 0x01, 0x00, 0x00, 0x00
        /*0020*/ 	.byte	0x00, 0x00, 0x00, 0x00


//--------------------- .nv.info._Z13copyVectorVtMPPdS_ii --------------------------
	.section	.nv.info._Z13copyVectorVtMPPdS_ii,"",@"SHT_CUDA_INFO"
	.sectionflags	@""
	.align	4


	//----- nvinfo : EIATTR_CUDA_API_VERSION
	.align		4
        /*0000*/ 	.byte	0x04, 0x37
        /*0002*/ 	.short	(.L_37 - .L_36)
.L_36:
        /*0004*/ 	.word	0x00000082


	//----- nvinfo : EIATTR_KPARAM_INFO
	.align		4
.L_37:
        /*0008*/ 	.byte	0x04, 0x17
        /*000a*/ 	.short	(.L_39 - .L_38)
.L_38:
        /*000c*/ 	.word	0x00000000
        /*0010*/ 	.short	0x0003
        /*0012*/ 	.short	0x0014
        /*0014*/ 	.byte	0x00, 0xf0, 0x11, 0x00


	//----- nvinfo : EIATTR_KPARAM_INFO
	.align		4
.L_39:
        /*0018*/ 	.byte	0x04, 0x17
        /*001a*/ 	.short	(.L_41 - .L_40)
.L_40:
        /*001c*/ 	.word	0x00000000
        /*0020*/ 	.short	0x0002
        /*0022*/ 	.short	0x0010
        /*0024*/ 	.byte	0x00, 0xf0, 0x11, 0x00


	//----- nvinfo : EIATTR_KPARAM_INFO
	.align		4
.L_41:
        /*0028*/ 	.byte	0x04, 0x17
        /*002a*/ 	.short	(.L_43 - .L_42)
.L_42:
        /*002c*/ 	.word	0x00000000
        /*0030*/ 	.short	0x0001
        /*0032*/ 	.short	0x0008
        /*0034*/ 	.byte	0x00, 0xf5, 0x21, 0x00


	//----- nvinfo : EIATTR_KPARAM_INFO
	.align		4
.L_43:
        /*0038*/ 	.byte	0x04, 0x17
        /*003a*/ 	.short	(.L_45 - .L_44)
.L_44:
        /*003c*/ 	.word	0x00000000
        /*0040*/ 	.short	0x0000
        /*0042*/ 	.short	0x0000
        /*0044*/ 	.byte	0x00, 0xf5, 0x21, 0x00


	//----- nvinfo : EIATTR_SPARSE_MMA_MASK
	.align		4
.L_45:
        /*0048*/ 	.byte	0x03, 0x50
        /*004a*/ 	.short	0x0000


	//----- nvinfo : EIATTR_MAXREG_COUNT
	.align		4
        /*004c*/ 	.byte	0x03, 0x1b
        /*004e*/ 	.short	0x00ff


	//----- nvinfo : EIATTR_MERCURY_ISA_VERSION
	.align		4
        /*0050*/ 	.byte	0x03, 0x5f
        /*0052*/ 	.short	0x0101


	//----- nvinfo : EIATTR_VRC_CTA_INIT_COUNT
	.align		4
        /*0054*/ 	.byte	0x02, 0x4a
	.zero		1
	.zero		1


	//----- nvinfo : EIATTR_EXIT_INSTR_OFFSETS
	.align		4
        /*0058*/ 	.byte	0x04, 0x1c
        /*005a*/ 	.short	(.L_47 - .L_46)


	//   ....[0]....
.L_46:
        /*005c*/ 	.word	0x00000070


	//   ....[1]....
        /*0060*/ 	.word	0x00000120


	//----- nvinfo : EIATTR_CBANK_PARAM_SIZE
	.align		4
.L_47:
        /*0064*/ 	.byte	0x03, 0x19
        /*0066*/ 	.short	0x0018


	//----- nvinfo : EIATTR_PARAM_CBANK
	.align		4
        /*0068*/ 	.byte	0x04, 0x0a
        /*006a*/ 	.short	(.L_49 - .L_48)
	.align		4
.L_48:
        /*006c*/ 	.word	index@(.nv.constant0._Z13copyVectorVtMPPdS_ii)
        /*0070*/ 	.short	0x0380
        /*0072*/ 	.short	0x0018


	//----- nvinfo : EIATTR_SW_WAR
	.align		4
.L_49:
        /*0074*/ 	.byte	0x04, 0x36
        /*0076*/ 	.short	(.L_51 - .L_50)
.L_50:
        /*0078*/ 	.word	0x00000008
.L_51:


//--------------------- .nv.info._Z13copyVectorMtVPPdS_ii --------------------------
	.section	.nv.info._Z13copyVectorMtVPPdS_ii,"",@"SHT_CUDA_INFO"
	.sectionflags	@""
	.align	4


	//----- nvinfo : EIATTR_CUDA_API_VERSION
	.align		4
        /*0000*/ 	.byte	0x04, 0x37
        /*0002*/ 	.short	(.L_53 - .L_52)
.L_52:
        /*0004*/ 	.word	0x00000082


	//----- nvinfo : EIATTR_KPARAM_INFO
	.align		4
.L_53:
        /*0008*/ 	.byte	0x04, 0x17
        /*000a*/ 	.short	(.L_55 - .L_54)
.L_54:
        /*000c*/ 	.word	0x00000000
        /*0010*/ 	.short	0x0003
        /*0012*/ 	.short	0x0014
        /*0014*/ 	.byte	0x00, 0xf0, 0x11, 0x00


	//----- nvinfo : EIATTR_KPARAM_INFO
	.align		4
.L_55:
        /*0018*/ 	.byte	0x04, 0x17
        /*001a*/ 	.short	(.L_57 - .L_56)
.L_56:
        /*001c*/ 	.word	0x00000000
        /*0020*/ 	.short	0x0002
        /*0022*/ 	.short	0x0010
        /*0024*/ 	.byte	0x00, 0xf0, 0x11, 0x00


	//----- nvinfo : EIATTR_KPARAM_INFO
	.align		4
.L_57:
        /*0028*/ 	.byte	0x04, 0x17
        /*002a*/ 	.short	(.L_59 - .L_58)
.L_58:
        /*002c*/ 	.word	0x00000000
        /*0030*/ 	.short	0x0001
        /*0032*/ 	.short	0x0008
        /*0034*/ 	.byte	0x00, 0xf5, 0x21, 0x00


	//----- nvinfo : EIATTR_KPARAM_INFO
	.align		4
.L_59:
        /*0038*/ 	.byte	0x04, 0x17
        /*003a*/ 	.short	(.L_61 - .L_60)
.L_60:
        /*003c*/ 	.word	0x00000000
        /*0040*/ 	.short	0x0000
        /*0042*/ 	.short	0x0000
        /*0044*/ 	.byte	0x00, 0xf5, 0x21, 0x00


	//----- nvinfo : EIATTR_SPARSE_MMA_MASK
	.align		4
.L_61:
        /*0048*/ 	.byte	0x03, 0x50
        /*004a*/ 	.short	0x0000


	//----- nvinfo : EIATTR_MAXREG_COUNT
	.align		4
        /*004c*/ 	.byte	0x03, 0x1b
        /*004e*/ 	.short	0x00ff


	//----- nvinfo : EIATTR_MERCURY_ISA_VERSION
	.align		4
        /*0050*/ 	.byte	0x03, 0x5f
        /*0052*/ 	.short	0x0101


	//----- nvinfo : EIATTR_VRC_CTA_INIT_COUNT
	.align		4
        /*0054*/ 	.byte	0x02, 0x4a
	.zero		1
	.zero		1


	//----- nvinfo : EIATTR_EXIT_INSTR_OFFSETS
	.align		4
        /*0058*/ 	.byte	0x04, 0x1c
        /*005a*/ 	.short	(.L_63 - .L_62)


	//   ....[0]....
.L_62:
        /*005c*/ 	.word	0x00000070


	//   ....[1]....
        /*0060*/ 	.word	0x00000120


	//----- nvinfo : EIATTR_CBANK_PARAM_SIZE
	.align		4
.L_63:
        /*0064*/ 	.byte	0x03, 0x19
        /*0066*/ 	.short	0x0018


	//----- nvinfo : EIATTR_PARAM_CBANK
	.align		4
        /*0068*/ 	.byte	0x04, 0x0a
        /*006a*/ 	.short	(.L_65 - .L_64)
	.align		4
.L_64:
        /*006c*/ 	.word	index@(.nv.constant0._Z13copyVectorMtVPPdS_ii)
        /*0070*/ 	.short	0x0380
        /*0072*/ 	.short	0x0018


	//----- nvinfo : EIATTR_SW_WAR
	.align		4
.L_65:
        /*0074*/ 	.byte	0x04, 0x36
        /*0076*/ 	.short	(.L_67 - .L_66)
.L_66:
        /*0078*/ 	.word	0x00000008
.L_67:


//--------------------- .nv.info._Z9freeongpuPPdi --------------------------
	.section	.nv.info._Z9freeongpuPPdi,"",@"SHT_CUDA_INFO"
	.sectionflags	@""
	.align	4


	//----- nvinfo : EIATTR_CUDA_API_VERSION
	.align		4
        /*0000*/ 	.byte	0x04, 0x37
        /*0002*/ 	.short	(.L_69 - .L_68)
.L_68:
        /*0004*/ 	.word	0x00000082


	//----- nvinfo : EIATTR_KPARAM_INFO
	.align		4
.L_69:
        /*0008*/ 	.byte	0x04, 0x17
        /*000a*/ 	.short	(.L_71 - .L_70)
.L_70:
        /*000c*/ 	.word	0x00000000
        /*0010*/ 	.short	0x0001
        /*0012*/ 	.short	0x0008
        /*0014*/ 	.byte	0x00, 0xf0, 0x11, 0x00


	//----- nvinfo : EIATTR_KPARAM_INFO
	.align		4
.L_71:
        /*0018*/ 	.byte	0x04, 0x17
        /*001a*/ 	.short	(.L_73 - .L_72)
.L_72:
        /*001c*/ 	.word	0x00000000
        /*0020*/ 	.short	0x0000
        /*0022*/ 	.short	0x0000
        /*0024*/ 	.byte	0x00, 0xf5, 0x21, 0x00


	//----- nvinfo : EIATTR_SPARSE_MMA_MASK
	.align		4
.L_73:
        /*0028*/ 	.byte	0x03, 0x50
        /*002a*/ 	.short	0x0000


	//----- nvinfo : EIATTR_MAXREG_COUNT
	.align		4
        /*002c*/ 	.byte	0x03, 0x1b
        /*002e*/ 	.short	0x00ff


	//----- nvinfo : EIATTR_EXTERNS
	.align		4
        /*0030*/ 	.byte	0x04, 0x0f
        /*0032*/ 	.short	(.L_75 - .L_74)


	//   ....[0]....
	.align		4
.L_74:
        /*0034*/ 	.word	index@(free)


	//----- nvinfo : EIATTR_MERCURY_ISA_VERSION
	.align		4
.L_75:
        /*0038*/ 	.byte	0x03, 0x5f
        /*003a*/ 	.short	0x0101


	//----- nvinfo : EIATTR_VRC_CTA_INIT_COUNT
	.align		4
        /*003c*/ 	.byte	0x02, 0x4a
	.zero		1
	.zero		1


	//----- nvinfo : EIATTR_SYSCALL_OFFSETS
	.align		4
        /*0040*/ 	.byte	0x04, 0x46
        /*0042*/ 	.short	(.L_77 - .L_76)


	//   ....[0]....
.L_76:
        /*0044*/ 	.word	0x000000f0


	//----- nvinfo : EIATTR_EXIT_INSTR_OFFSETS
	.align		4
.L_77:
        /*0048*/ 	.byte	0x04, 0x1c
        /*004a*/ 	.short	(.L_79 - .L_78)


	//   ....[0]....
.L_78:
        /*004c*/ 	.word	0x00000070


	//   ....[1]....
        /*0050*/ 	.word	0x00000100


	//----- nvinfo : EIATTR_CRS_STACK_SIZE
	.align		4
.L_79:
        /*0054*/ 	.byte	0x04, 0x1e
        /*0056*/ 	.short	(.L_81 - .L_80)
.L_80:
        /*0058*/ 	.word	0x00000000


	//----- nvinfo : EIATTR_CBANK_PARAM_SIZE
	.align		4
.L_81:
        /*005c*/ 	.byte	0x03, 0x19
        /*005e*/ 	.short	0x000c


	//----- nvinfo : EIATTR_PARAM_CBANK
	.align		4
        /*0060*/ 	.byte	0x04, 0x0a
        /*0062*/ 	.short	(.L_83 - .L_82)
	.align		4
.L_82:
        /*0064*/ 	.word	index@(.nv.constant0._Z9freeongpuPPdi)
        /*0068*/ 	.short	0x0380
        /*006a*/ 	.short	0x000c


	//----- nvinfo : EIATTR_SW_WAR
	.align		4
.L_83:
        /*006c*/ 	.byte	0x04, 0x36
        /*006e*/ 	.short	(.L_85 - .L_84)
.L_84:
        /*0070*/ 	.word	0x00000008
.L_85:


//--------------------- .nv.info._Z13allocateongpuPPdii --------------------------
	.section	.nv.info._Z13allocateongpuPPdii,"",@"SHT_CUDA_INFO"
	.sectionflags	@""
	.align	4


	//----- nvinfo : EIATTR_CUDA_API_VERSION
	.align		4
        /*0000*/ 	.byte	0x04, 0x37
        /*0002*/ 	.short	(.L_87 - .L_86)
.L_86:
        /*0004*/ 	.word	0x00000082


	//----- nvinfo : EIATTR_KPARAM_INFO
	.align		4
.L_87:
        /*0008*/ 	.byte	0x04, 0x17
        /*000a*/ 	.short	(.L_89 - .L_88)
.L_88:
        /*000c*/ 	.word	0x00000000
        /*0010*/ 	.short	0x0002
        /*0012*/ 	.short	0x000c
        /*0014*/ 	.byte	0x00, 0xf0, 0x11, 0x00


	//----- nvinfo : EIATTR_KPARAM_INFO
	.align		4
.L_89:
        /*0018*/ 	.byte	0x04, 0x17
        /*001a*/ 	.short	(.L_91 - .L_90)
.L_90:
        /*001c*/ 	.word	0x00000000
        /*0020*/ 	.short	0x0001
        /*0022*/ 	.short	0x0008
        /*0024*/ 	.byte	0x00, 0xf0, 0x11, 0x00


	//----- nvinfo : EIATTR_KPARAM_INFO
	.align		4
.L_91:
        /*0028*/ 	.byte	0x04, 0x17
        /*002a*/ 	.short	(.L_93 - .L_92)
.L_92:
        /*002c*/ 	.word	0x00000000
        /*0030*/ 	.short	0x0000
        /*0032*/ 	.short	0x0000
        /*0034*/ 	.byte	0x00, 0xf5, 0x21, 0x00


	//----- nvinfo : EIATTR_SPARSE_MMA_MASK
	.align		4
.L_93:
        /*0038*/ 	.byte	0x03, 0x50
        /*003a*/ 	.short	0x0000


	//----- nvinfo : EIATTR_MAXREG_COUNT
	.align		4
        /*003c*/ 	.byte	0x03, 0x1b
        /*003e*/ 	.short	0x00ff


	//----- nvinfo : EIATTR_EXTERNS
	.align		4
        /*0040*/ 	.byte	0x04, 0x0f
        /*0042*/ 	.short	(.L_95 - .L_94)


	//   ....[0]....
	.align		4
.L_94:
        /*0044*/ 	.word	index@(malloc)


	//----- nvinfo : EIATTR_MERCURY_ISA_VERSION
	.align		4
.L_95:
        /*0048*/ 	.byte	0x03, 0x5f
        /*004a*/ 	.short	0x0101


	//----- nvinfo : EIATTR_VRC_CTA_INIT_COUNT
	.align		4
        /*004c*/ 	.byte	0x02, 0x4a
	.zero		1
	.zero		1


	//----- nvinfo : EIATTR_SYSCALL_OFFSETS
	.align		4
        /*0050*/ 	.byte	0x04, 0x46
        /*0052*/ 	.short	(.L_97 - .L_96)


	//   ....[0]....
.L_96:
        /*0054*/ 	.word	0x00000130


	//----- nvinfo : EIATTR_EXIT_INSTR_OFFSETS
	.align		4
.L_97:
        /*0058*/ 	.byte	0x04, 0x1c
        /*005a*/ 	.short	(.L_99 - .L_98)


	//   ....[0]....
.L_98:
        /*005c*/ 	.word	0x00000070


	//   ....[1]....
        /*0060*/ 	.word	0x00000170


	//----- nvinfo : EIATTR_CRS_STACK_SIZE
	.align		4
.L_99:
        /*0064*/ 	.byte	0x04, 0x1e
        /*0066*/ 	.short	(.L_101 - .L_100)
.L_100:
        /*0068*/ 	.word	0x00000000


	//----- nvinfo : EIATTR_CBANK_PARAM_SIZE
	.align		4
.L_101:
        /*006c*/ 	.byte	0x03, 0x19
        /*006e*/ 	.short	0x0010


	//----- nvinfo : EIATTR_PARAM_CBANK
	.align		4
        /*0070*/ 	.byte	0x04, 0x0a
        /*0072*/ 	.short	(.L_103 - .L_102)
	.align		4
.L_102:
        /*0074*/ 	.word	index@(.nv.constant0._Z13allocateongpuPPdii)
        /*0078*/ 	.short	0x0380
        /*007a*/ 	.short	0x0010


	//----- nvinfo : EIATTR_SW_WAR
	.align		4
.L_103:
        /*007c*/ 	.byte	0x04, 0x36
        /*007e*/ 	.short	(.L_105 - .L_104)
.L_104:
        /*0080*/ 	.word	0x00000008
.L_105:


//--------------------- .nv.info._Z9transposePPdS0_ii --------------------------
	.section	.nv.info._Z9transposePPdS0_ii,"",@"SHT_CUDA_INFO"
	.sectionflags	@""
	.align	4


	//----- nvinfo : EIATTR_CUDA_API_VERSION
	.align		4
        /*0000*/ 	.byte	0x04, 0x37
        /*0002*/ 	.short	(.L_107 - .L_106)
.L_106:
        /*0004*/ 	.word	0x00000082


	//----- nvinfo : EIATTR_KPARAM_INFO
	.align		4
.L_107:
        /*0008*/ 	.byte	0x04, 0x17
        /*000a*/ 	.short	(.L_109 - .L_108)
.L_108:
        /*000c*/ 	.word	0x00000000
        /*0010*/ 	.short	0x0003
        /*0012*/ 	.short	0x0014
        /*0014*/ 	.byte	0x00, 0xf0, 0x11, 0x00


	//----- nvinfo : EIATTR_KPARAM_INFO
	.align		4
.L_109:
        /*0018*/ 	.byte	0x04, 0x17
        /*001a*/ 	.short	(.L_111 - .L_110)
.L_110:
        /*001c*/ 	.word	0x00000000
        /*0020*/ 	.short	0x0002
        /*0022*/ 	.short	0x0010
        /*0024*/ 	.byte	0x00, 0xf0, 0x11, 0x00


	//----- nvinfo : EIATTR_KPARAM_INFO
	.align		4
.L_111:
        /*0028*/ 	.byte	0x04, 0x17
        /*002a*/ 	.short	(.L_113 - .L_112)
.L_112:
        /*002c*/ 	.word	0x00000000
        /*0030*/ 	.short	0x0001
        /*0032*/ 	.short	0x0008
        /*0034*/ 	.byte	0x00, 0xf5, 0x21, 0x00


	//----- nvinfo : EIATTR_KPARAM_INFO
	.align		4
.L_113:
        /*0038*/ 	.byte	0x04, 0x17
        /*003a*/ 	.short	(.L_115 - .L_114)
.L_114:
        /*003c*/ 	.word	0x00000000
        /*0040*/ 	.short	0x0000
        /*0042*/ 	.short	0x0000
        /*0044*/ 	.byte	0x00, 0xf5, 0x21, 0x00


	//----- nvinfo : EIATTR_SPARSE_MMA_MASK
	.align		4
.L_115:
        /*0048*/ 	.byte	0x03, 0x50
        /*004a*/ 	.short	0x0000


	//----- nvinfo : EIATTR_MAXREG_COUNT
	.align		4
        /*004c*/ 	.byte	0x03, 0x1b
        /*004e*/ 	.short	0x00ff


	//----- nvinfo : EIATTR_MERCURY_ISA_VERSION
	.align		4
        /*0050*/ 	.byte	0x03, 0x5f
        /*0052*/ 	.short	0x0101


	//----- nvinfo : EIATTR_VRC_CTA_INIT_COUNT
	.align		4
        /*0054*/ 	.byte	0x02, 0x4a
	.zero		1
	.zero		1


	//----- nvinfo : EIATTR_EXIT_INSTR_OFFSETS
	.align		4
        /*0058*/ 	.byte	0x04, 0x1c
        /*005a*/ 	.short	(.L_117 - .L_116)


	//   ....[0]....
.L_116:
        /*005c*/ 	.word	0x000000c0


	//   ....[1]....
        /*0060*/ 	.word	0x00000180


	//----- nvinfo : EIATTR_CBANK_PARAM_SIZE
	.align		4
.L_117:
        /*0064*/ 	.byte	0x03, 0x19
        /*0066*/ 	.short	0x0018


	//----- nvinfo : EIATTR_PARAM_CBANK
	.align		4
        /*0068*/ 	.byte	0x04, 0x0a
        /*006a*/ 	.short	(.L_119 - .L_118)
	.align		4
.L_118:
        /*006c*/ 	.word	index@(.nv.constant0._Z9transposePPdS0_ii)
        /*0070*/ 	.short	0x0380
        /*0072*/ 	.short	0x0018


	//----- nvinfo : EIATTR_SW_WAR
	.align		4
.L_119:
        /*0074*/ 	.byte	0x04, 0x36
        /*0076*/ 	.short	(.L_121 - .L_120)
.L_120:
        /*0078*/ 	.word	0x00000008
.L_121:


//--------------------- .nv.info._Z6matMulPPdS0_S0_ii --------------------------
	.section	.nv.info._Z6matMulPPdS0_S0_ii,"",@"SHT_CUDA_INFO"
	.sectionflags	@""
	.align	4


	//----- nvinfo : EIATTR_CUDA_API_VERSION
	.align		4
        /*0000*/ 	.byte	0x04, 0x37
        /*0002*/ 	.short	(.L_123 - .L_122)
.L_122:
        /*0004*/ 	.word	0x00000082


	//----- nvinfo : EIATTR_KPARAM_INFO
	.align		4
.L_123:
        /*0008*/ 	.byte	0x04, 0x17
        /*000a*/ 	.short	(.L_125 - .L_124)
.L_124:
        /*000c*/ 	.word	0x00000000
        /*0010*/ 	.short	0x0004
        /*0012*/ 	.short	0x001c
        /*0014*/ 	.byte	0x00, 0xf0, 0x11, 0x00


	//----- nvinfo : EIATTR_KPARAM_INFO
	.align		4
.L_125:
        /*0018*/ 	.byte	0x04, 0x17
        /*001a*/ 	.short	(.L_127 - .L_126)
.L_126:
        /*001c*/ 	.word	0x00000000
        /*0020*/ 	.short	0x0003
        /*0022*/ 	.short	0x0018
        /*0024*/ 	.byte	0x00, 0xf0, 0x11, 0x00


	//----- nvinfo : EIATTR_KPARAM_INFO
	.align		4
.L_127:
        /*0028*/ 	.byte	0x04, 0x17
        /*002a*/ 	.short	(.L_129 - .L_128)
.L_128:
        /*002c*/ 	.word	0x00000000
        /*0030*/ 	.short	0x0002
        /*0032*/ 	.short	0x0010
        /*0034*/ 	.byte	0x00, 0xf5, 0x21, 0x00


	//----- nvinfo : EIATTR_KPARAM_INFO
	.align		4
.L_129:
        /*0038*/ 	.byte	0x04, 0x17
        /*003a*/ 	.short	(.L_131 - .L_130)
.L_130:
        /*003c*/ 	.word	0x00000000
        /*0040*/ 	.short	0x0001
        /*0042*/ 	.short	0x0008
        /*0044*/ 	.byte	0x00, 0xf5, 0x21, 0x00


	//----- nvinfo : EIATTR_KPARAM_INFO
	.align		4
.L_131:
        /*0048*/ 	.byte	0x04, 0x17
        /*004a*/ 	.short	(.L_133 - .L_132)
.L_132:
        /*004c*/ 	.word	0x00000000
        /*0050*/ 	.short	0x0000
        /*0052*/ 	.short	0x0000
        /*0054*/ 	.byte	0x00, 0xf5, 0x21, 0x00


	//----- nvinfo : EIATTR_SPARSE_MMA_MASK
	.align		4
.L_133:
        /*0058*/ 	.byte	0x03, 0x50
        /*005a*/ 	.short	0x0000


	//----- nvinfo : EIATTR_MAXREG_COUNT
	.align		4
        /*005c*/ 	.byte	0x03, 0x1b
        /*005e*/ 	.short	0x00ff


	//----- nvinfo : EIATTR_MERCURY_ISA_VERSION
	.align		4
        /*0060*/ 	.byte	0x03, 0x5f
        /*0062*/ 	.short	0x0101


	//----- nvinfo : EIATTR_VRC_CTA_INIT_COUNT
	.align		4
        /*0064*/ 	.byte	0x02, 0x4a
	.zero		1
	.zero		1


	//----- nvinfo : EIATTR_EXIT_INSTR_OFFSETS
	.align		4
        /*0068*/ 	.byte	0x04, 0x1c
        /*006a*/ 	.short	(.L_135 - .L_134)


	//   ....[0]....
.L_134:
        /*006c*/ 	.word	0x000000c0


	//   ....[1]....
        /*0070*/ 	.word	0x00000aa0


	//----- nvinfo : EIATTR_CBANK_PARAM_SIZE
	.align		4
.L_135:
        /*0074*/ 	.byte	0x03, 0x19
        /*0076*/ 	.short	0x0020


	//----- nvinfo : EIATTR_PARAM_CBANK
	.align		4
        /*0078*/ 	.byte	0x04, 0x0a
        /*007a*/ 	.short	(.L_137 - .L_136)
	.align		4
.L_136:
        /*007c*/ 	.word	index@(.nv.constant0._Z6matMulPPdS0_S0_ii)
        /*0080*/ 	.short	0x0380
        /*0082*/ 	.short	0x0020


	//----- nvinfo : EIATTR_SW_WAR
	.align		4
.L_137:
        /*0084*/ 	.byte	0x04, 0x36
        /*0086*/ 	.short	(.L_139 - .L_138)
.L_138:
        /*0088*/ 	.word	0x00000008
.L_139:


//--------------------- .nv.callgraph             --------------------------
	.section	.nv.callgraph,"",@"SHT_CUDA_CALLGRAPH"
	.align	4
	.sectionentsize	8
	.align		4
        /*0000*/ 	.word	0x00000000
	.align		4
        /*0004*/ 	.word	0xffffffff
	.align		4
        /*0008*/ 	.word	index@(_Z9freeongpuPPdi)
	.align		4
        /*000c*/ 	.word	index@(free)
	.align		4
        /*0010*/ 	.word	index@(_Z13allocateongpuPPdii)
	.align		4
        /*0014*/ 	.word	index@(malloc)
	.align		4
        /*0018*/ 	.word	0x00000000
	.align		4
        /*001c*/ 	.word	0xfffffffe
	.align		4
        /*0020*/ 	.word	0x00000000
	.align		4
        /*0024*/ 	.word	0xfffffffd
	.align		4
        /*0028*/ 	.word	0x00000000
	.align		4
        /*002c*/ 	.word	0xfffffffc


//--------------------- .nv.constant4             --------------------------
	.section	.nv.constant4,"a",@progbits
	.align	8
	.align		8
.nv.constant4:
        /*0000*/ 	.dword	free
	.align		8
        /*0008*/ 	.dword	malloc


//--------------------- .text._Z13copyVectorVtMPPdS_ii --------------------------
	.section	.text._Z13copyVectorVtMPPdS_ii,"ax",@progbits
	.align	128
        .global         _Z13copyVectorVtMPPdS_ii
        .type           _Z13copyVectorVtMPPdS_ii,@function
        .size           _Z13copyVectorVtMPPdS_ii,(.L_x_14 - _Z13copyVectorVtMPPdS_ii)
        .other          _Z13copyVectorVtMPPdS_ii,@"STO_CUDA_ENTRY STV_DEFAULT"
_Z13copyVectorVtMPPdS_ii:
.text._Z13copyVectorVtMPPdS_ii:
[----:B------:R-:W-:Y:S01]  /*0000*/  LDC R1, c[0x0][0x37c] ;  /* 0x0000df00ff017b82 */ /* 0x000fe20000000800 */
[----:B------:R-:W0:Y:S07]  /*0010*/  S2R R7, SR_TID.X ;  /* 0x0000000000077919 */ /* 0x000e2e0000002100 */
[----:B------:R-:W0:Y:S01]  /*0020*/  S2UR UR4, SR_CTAID.X ;  /* 0x00000000000479c3 */ /* 0x000e220000002500 */
[----:B------:R-:W1:Y:S07]  /*0030*/  LDCU UR5, c[0x0][0x394] ;  /* 0x00007280ff0577ac */ /* 0x000e6e0008000800 */
[----:B------:R-:W0:Y:S02]  /*0040*/  LDC R0, c[0x0][0x360] ;  /* 0x0000d800ff007b82 */ /* 0x000e240000000800 */
[----:B0-----:R-:W-:-:S05]  /*0050*/  IMAD R7, R0, UR4, R7 ;  /* 0x0000000400077c24 */ /* 0x001fca000f8e0207 */
[----:B-1----:R-:W-:-:S13]  /*0060*/  ISETP.GE.AND P0, PT, R7, UR5, PT ;  /* 0x0000000507007c0c */ /* 0x002fda000bf06270 */
[----:B------:R-:W-:Y:S05]  /*0070*/  @P0 EXIT ;  /* 0x000000000000094d */ /* 0x000fea0003800000 */
[----:B------:R-:W0:Y:S01]  /*0080*/  LDC R9, c[0x0][0x390] ;  /* 0x0000e400ff097b82 */ /* 0x000e220000000800 */
[----:B------:R-:W1:Y:S07]  /*0090*/  LDCU.64 UR4, c[0x0][0x358] ;  /* 0x00006b00ff0477ac */ /* 0x000e6e0008000a00 */
[----:B------:R-:W0:Y:S08]  /*00a0*/  LDC.64 R4, c[0x0][0x380] ;  /* 0x0000e000ff047b82 */ /* 0x000e300000000a00 */
[----:B------:R-:W2:Y:S01]  /*00b0*/  LDC.64 R2, c[0x0][0x388] ;  /* 0x0000e200ff027b82 */ /* 0x000ea20000000a00 */
[----:B0-----:R-:W-:-:S06]  /*00c0*/  IMAD.WIDE R4, R9, 0x8, R4 ;  /* 0x0000000809047825 */ /* 0x001fcc00078e0204 */
[----:B-1----:R-:W3:Y:S01]  /*00d0*/  LDG.E.64 R4, desc[UR4][R4.64] ;  /* 0x0000000404047981 */ /* 0x002ee2000c1e1b00 */
[----:B--2---:R-:W-:-:S06]  /*00e0*/  IMAD.WIDE R2, R7, 0x8, R2 ;  /* 0x0000000807027825 */ /* 0x004fcc00078e0202 */
[----:B------:R-:W2:Y:S01]  /*00f0*/  LDG.E.64 R2, desc[UR4][R2.64] ;  /* 0x0000000402027981 */ /* 0x000ea2000c1e1b00 */
[----:B---3--:R-:W-:-:S05]  /*0100*/  IMAD.WIDE R6, R7, 0x8, R4 ;  /* 0x0000000807067825 */ /* 0x008fca00078e0204 */
[----:B--2---:R-:W-:Y:S01]  /*0110*/  STG.E.64 desc[UR4][R6.64], R2 ;  /* 0x0000000206007986 */ /* 0x004fe2000c101b04 */
[----:B------:R-:W-:Y:S05]  /*0120*/  EXIT ;  /* 0x000000000000794d */ /* 0x000fea0003800000 */
.L_x_0:
[----:B------:R-:W-:-:S00]  /*0130*/  BRA `(.L_x_0) ;  /* 0xfffffffc00fc7947 */ /* 0x000fc0000383ffff */
[----:B------:R-:W-:-:S00]  /*0140*/  NOP ;  /* 0x0000000000007918 */ /* 0x000fc00000000000 */
        /* <DEDUP_REMOVED lines=11> */
.L_x_14:


//--------------------- .text._Z13copyVectorMtVPPdS_ii --------------------------
	.section	.text._Z13copyVectorMtVPPdS_ii,"ax",@progbits
	.align	128
        .global         _Z13copyVectorMtVPPdS_ii
        .type           _Z13copyVectorMtVPPdS_ii,@function
        .size           _Z13copyVectorMtVPPdS_ii,(.L_x_15 - _Z13copyVectorMtVPPdS_ii)
        .other          _Z13copyVectorMtVPPdS_ii,@"STO_CUDA_ENTRY STV_DEFAULT"
_Z13copyVectorMtVPPdS_ii:
.text._Z13copyVectorMtVPPdS_ii:
        /* <DEDUP_REMOVED lines=13> */
[----:B-1----:R-:W3:Y:S02]  /*00d0*/  LDG.E.64 R2, desc[UR4][R2.64] ;  /* 0x0000000402027981 */ /* 0x002ee4000c1e1b00 */
[----:B---3--:R-:W-:-:S06]  /*00e0*/  IMAD.WIDE R4, R9, 0x8, R2 ;  /* 0x0000000809047825 */ /* 0x008fcc00078e0202 */
[----:B------:R-:W3:Y:S01]  /*00f0*/  LDG.E.64 R4, desc[UR4][R4.64] ;  /* 0x0000000404047981 */ /* 0x000ee2000c1e1b00 */
[----:B--2---:R-:W-:-:S05]  /*0100*/  IMAD.WIDE R6, R9, 0x8, R6 ;  /* 0x0000000809067825 */ /* 0x004fca00078e0206 */
[----:B---3--:R-:W-:Y:S01]  /*0110*/  STG.E.64 desc[UR4][R6.64], R4 ;  /* 0x0000000406007986 */ /* 0x008fe2000c101b04 */
[----:B------:R-:W-:Y:S05]  /*0120*/  EXIT ;  /* 0x000000000000794d */ /* 0x000fea0003800000 */
.L_x_1:
        /* <DEDUP_REMOVED lines=13> */
.L_x_15:


//--------------------- .text._Z9freeongpuPPdi    --------------------------
	.section	.text._Z9freeongpuPPdi,"ax",@progbits
	.align	128
        .global         _Z9freeongpuPPdi
        .type           _Z9freeongpuPPdi,@function
        .size           _Z9freeongpuPPdi,(.L_x_16 - _Z9freeongpuPPdi)
        .other          _Z9freeongpuPPdi,@"STO_CUDA_ENTRY STV_DEFAULT"
_Z9freeongpuPPdi:
.text._Z9freeongpuPPdi:
[----:B------:R-:W0:Y:S01]  /*0000*/  LDC R1, c[0x0][0x37c] ;  /* 0x0000df00ff017b82 */ /* 0x000e220000000800 */
[----:B------:R-:W1:Y:S07]  /*0010*/  S2R R5, SR_TID.X ;  /* 0x0000000000057919 */ /* 0x000e6e0000002100 */
[----:B------:R-:W1:Y:S01]  /*0020*/  S2UR UR4, SR_CTAID.X ;  /* 0x00000000000479c3 */ /* 0x000e620000002500 */
[----:B------:R-:W2:Y:S07]  /*0030*/  LDCU UR5, c[0x0][0x388] ;  /* 0x00007100ff0577ac */ /* 0x000eae0008000800 */
[----:B------:R-:W1:Y:S02]  /*0040*/  LDC R0, c[0x0][0x360] ;  /* 0x0000d800ff007b82 */ /* 0x000e640000000800 */
[----:B-1----:R-:W-:-:S05]  /*0050*/  IMAD R5, R0, UR4, R5 ;  /* 0x0000000400057c24 */ /* 0x002fca000f8e0205 */
[----:B--2---:R-:W-:-:S13]  /*0060*/  ISETP.GE.AND P0, PT, R5, UR5, PT ;  /* 0x0000000505007c0c */ /* 0x004fda000bf06270 */
[----:B0-----:R-:W-:Y:S05]  /*0070*/  @P0 EXIT ;  /* 0x000000000000094d */ /* 0x001fea0003800000 */
[----:B------:R-:W0:Y:S01]  /*0080*/  LDC.64 R2, c[0x0][0x380] ;  /* 0x0000e000ff027b82 */ /* 0x000e220000000a00 */
[----:B------:R-:W1:Y:S01]  /*0090*/  LDCU.64 UR4, c[0x0][0x358] ;  /* 0x00006b00ff0477ac */ /* 0x000e620008000a00 */
[----:B0-----:R-:W-:-:S05]  /*00a0*/  IMAD.WIDE R2, R5, 0x8, R2 ;  /* 0x0000000805027825 */ /* 0x001fca00078e0202 */
[----:B-1----:R0:W5:Y:S01]  /*00b0*/  LDG.E.64 R4, desc[UR4][R2.64] ;  /* 0x0000000402047981 */ /* 0x002162000c1e1b00 */
[----:B------:R-:W-:-:S04]  /*00c0*/  MOV R0, 0x0 ;  /* 0x0000000000007802 */ /* 0x000fc80000000f00 */
[----:B------:R0:W1:Y:S03]  /*00d0*/  LDC.64 R6, c[0x4][R0] ;  /* 0x0100000000067b82 */ /* 0x0000660000000a00 */
[----:B------:R-:W-:-:S07]  /*00e0*/  LEPC R20, `(.L_x_2) ;  /* 0x000000001014794e */ /* 0x000fce0000000000 */
[----:B01---5:R-:W-:Y:S05]  /*00f0*/  CALL.ABS.NOINC R6 ;  /* 0x0000000006007343 */ /* 0x023fea0003c00000 */
.L_x_2:
[----:B------:R-:W-:Y:S05]  /*0100*/  EXIT ;  /* 0x000000000000794d */ /* 0x000fea0003800000 */
.L_x_3:
        /* <DEDUP_REMOVED lines=15> */
.L_x_16:


//--------------------- .text._Z13allocateongpuPPdii --------------------------
	.section	.text._Z13allocateongpuPPdii,"ax",@progbits
	.align	128
        .global         _Z13allocateongpuPPdii
        .type           _Z13allocateongpuPPdii,@function
        .size           _Z13allocateongpuPPdii,(.L_x_17 - _Z13allocateongpuPPdii)
        .other          _Z13allocateongpuPPdii,@"STO_CUDA_ENTRY STV_DEFAULT"
_Z13allocateongpuPPdii:
.text._Z13allocateongpuPPdii:
        /* <DEDUP_REMOVED lines=8> */
[----:B------:R-:W0:Y:S01]  /*0080*/  LDCU UR4, c[0x0][0x38c] ;  /* 0x00007180ff0477ac */ /* 0x000e220008000800 */
[----:B------:R-:W-:Y:S01]  /*0090*/  MOV R0, 0x8 ;  /* 0x0000000800007802 */ /* 0x000fe20000000f00 */
[----:B------:R-:W1:Y:S03]  /*00a0*/  LDCU.64 UR36, c[0x0][0x358] ;  /* 0x00006b00ff2477ac */ /* 0x000e660008000a00 */
[----:B------:R2:W3:Y:S01]  /*00b0*/  LDC.64 R2, c[0x4][R0] ;  /* 0x0100000000027b82 */ /* 0x0004e20000000a00 */
[----:B0-----:R-:W-:-:S06]  /*00c0*/  UIMAD.WIDE UR4, UR4, 0x8, URZ ;  /* 0x00000008040478a5 */ /* 0x001fcc000f8e02ff */
[----:B------:R-:W-:Y:S01]  /*00d0*/  MOV R7, UR5 ;  /* 0x0000000500077c02 */ /* 0x000fe20008000f00 */
[----:B------:R-:W-:Y:S01]  /*00e0*/  IMAD.U32 R4, RZ, RZ, UR4 ;  /* 0x00000004ff047e24 */ /* 0x000fe2000f8e00ff */
[----:B------:R-:W-:Y:S01]  /*00f0*/  MOV R5, UR5 ;  /* 0x0000000500057c02 */ /* 0x000fe20008000f00 */
[----:B------:R-:W-:Y:S02]  /*0100*/  IMAD.U32 R6, RZ, RZ, UR4 ;  /* 0x00000004ff067e24 */ /* 0x000fe4000f8e00ff */
[----:B-12---:R-:W-:-:S07]  /*0110*/  IMAD.MOV.U32 R5, RZ, RZ, R7 ;  /* 0x000000ffff057224 */ /* 0x006fce00078e0007 */
[----:B------:R-:W-:-:S07]  /*0120*/  LEPC R20, `(.L_x_4) ;  /* 0x000000001014794e */ /* 0x000fce0000000000 */
[----:B---3--:R-:W-:Y:S05]  /*0130*/  CALL.ABS.NOINC R2 ;  /* 0x0000000002007343 */ /* 0x008fea0003c00000 */
.L_x_4:
[----:B------:R-:W0:Y:S02]  /*0140*/  LDC.64 R2, c[0x0][0x380] ;  /* 0x0000e000ff027b82 */ /* 0x000e240000000a00 */
[----:B0-----:R-:W-:-:S05]  /*0150*/  IMAD.WIDE R2, R17, 0x8, R2 ;  /* 0x0000000811027825 */ /* 0x001fca00078e0202 */
[----:B------:R-:W-:Y:S01]  /*0160*/  STG.E.64 desc[UR36][R2.64], R4 ;  /* 0x0000000402007986 */ /* 0x000fe2000c101b24 */
[----:B------:R-:W-:Y:S05]  /*0170*/  EXIT ;  /* 0x000000000000794d */ /* 0x000fea0003800000 */
.L_x_5:
        /* <DEDUP_REMOVED lines=16> */
.L_x_17:


//--------------------- .text._Z9transposePPdS0_ii --------------------------
	.section	.text._Z9transposePPdS0_ii,"ax",@progbits
	.align	128
        .global         _Z9transposePPdS0_ii
        .type           _Z9transposePPdS0_ii,@function
        .size           _Z9transposePPdS0_ii,(.L_x_18 - _Z9transposePPdS0_ii)
        .other          _Z9transposePPdS0_ii,@"STO_CUDA_ENTRY STV_DEFAULT"
_Z9transposePPdS0_ii:
.text._Z9transposePPdS0_ii:
[----:B------:R-:W-:Y:S01]  /*0000*/  LDC R1, c[0x0][0x37c] ;  /* 0x0000df00ff017b82 */ /* 0x000fe20000000800 */
[----:B------:R-:W0:Y:S07]  /*0010*/  S2R R9, SR_TID.Y ;  /* 0x0000000000097919 */ /* 0x000e2e0000002200 */
[----:B------:R-:W1:Y:S01]  /*0020*/  LDC R0, c[0x0][0x360] ;  /* 0x0000d800ff007b82 */ /* 0x000e620000000800 */
[----:B------:R-:W2:Y:S01]  /*0030*/  LDCU.64 UR6, c[0x0][0x390] ;  /* 0x00007200ff0677ac */ /* 0x000ea20008000a00 */
[----:B------:R-:W1:Y:S06]  /*0040*/  S2R R5, SR_TID.X ;  /* 0x0000000000057919 */ /* 0x000e6c0000002100 */
[----:B------:R-:W0:Y:S08]  /*0050*/  S2UR UR5, SR_CTAID.Y ;  /* 0x00000000000579c3 */ /* 0x000e300000002600 */
[----:B------:R-:W0:Y:S08]  /*0060*/  LDC R2, c[0x0][0x364] ;  /* 0x0000d900ff027b82 */ /* 0x000e300000000800 */
[----:B------:R-:W1:Y:S01]  /*0070*/  S2UR UR4, SR_CTAID.X ;  /* 0x00000000000479c3 */ /* 0x000e620000002500 */
[----:B0-----:R-:W-:-:S05]  /*0080*/  IMAD R9, R2, UR5, R9 ;  /* 0x0000000502097c24 */ /* 0x001fca000f8e0209 */
[----:B--2---:R-:W-:Y:S01]  /*0090*/  ISETP.GE.AND P0, PT, R9, UR7, PT ;  /* 0x0000000709007c0c */ /* 0x004fe2000bf06270 */
[----:B-1----:R-:W-:-:S05]  /*00a0*/  IMAD R5, R0, UR4, R5 ;  /* 0x0000000400057c24 */ /* 0x002fca000f8e0205 */
[----:B------:R-:W-:-:S13]  /*00b0*/  ISETP.GE.OR P0, PT, R5, UR6, P0 ;  /* 0x0000000605007c0c */ /* 0x000fda0008706670 */
[----:B------:R-:W-:Y:S05]  /*00c0*/  @P0 EXIT ;  /* 0x000000000000094d */ /* 0x000fea0003800000 */
[----:B------:R-:W0:Y:S01]  /*00d0*/  LDC.64 R2, c[0x0][0x380] ;  /* 0x0000e000ff027b82 */ /* 0x000e220000000a00 */
[----:B------:R-:W1:Y:S07]  /*00e0*/  LDCU.64 UR4, c[0x0][0x358] ;  /* 0x00006b00ff0477ac */ /* 0x000e6e0008000a00 */
[----:B------:R-:W2:Y:S01]  /*00f0*/  LDC.64 R6, c[0x0][0x388] ;  /* 0x0000e200ff067b82 */ /* 0x000ea20000000a00 */
[----:B0-----:R-:W-:-:S06]  /*0100*/  IMAD.WIDE.U32 R2, R9, 0x8, R2 ;  /* 0x0000000809027825 */ /* 0x001fcc00078e0002 */
[----:B-1----:R-:W3:Y:S01]  /*0110*/  LDG.E.64 R2, desc[UR4][R2.64] ;  /* 0x0000000402027981 */ /* 0x002ee2000c1e1b00 */
[----:B--2---:R-:W-:-:S06]  /*0120*/  IMAD.WIDE R6, R5, 0x8, R6 ;  /* 0x0000000805067825 */ /* 0x004fcc00078e0206 */
[----:B------:R-:W2:Y:S01]  /*0130*/  LDG.E.64 R6, desc[UR4][R6.64] ;  /* 0x0000000406067981 */ /* 0x000ea2000c1e1b00 */
[----:B---3--:R-:W-:-:S06]  /*0140*/  IMAD.WIDE R4, R5, 0x8, R2 ;  /* 0x0000000805047825 */ /* 0x008fcc00078e0202 */
[----:B------:R-:W3:Y:S01]  /*0150*/  LDG.E.64 R4, desc[UR4][R4.64] ;  /* 0x0000000404047981 */ /* 0x000ee2000c1e1b00 */
[----:B--2---:R-:W-:-:S05]  /*0160*/  IMAD.WIDE.U32 R8, R9, 0x8, R6 ;  /* 0x0000000809087825 */ /* 0x004fca00078e0006 */
[----:B---3--:R-:W-:Y:S01]  /*0170*/  STG.E.64 desc[UR4][R8.64], R4 ;  /* 0x0000000408007986 */ /* 0x008fe2000c101b04 */
[----:B------:R-:W-:Y:S05]  /*0180*/  EXIT ;  /* 0x000000000000794d */ /* 0x000fea0003800000 */
.L_x_6:
        /* <DEDUP_REMOVED lines=15> */
.L_x_18:


//--------------------- .text._Z6matMulPPdS0_S0_ii --------------------------
	.section	.text._Z6matMulPPdS0_S0_ii,"ax",@progbits
	.align	128
        .global         _Z6matMulPPdS0_S0_ii
        .type           _Z6matMulPPdS0_S0_ii,@function
        .size           _Z6matMulPPdS0_S0_ii,(.L_x_19 - _Z6matMulPPdS0_S0_ii)
        .other          _Z6matMulPPdS0_S0_ii,@"STO_CUDA_ENTRY STV_DEFAULT"
_Z6matMulPPdS0_S0_ii:
.text._Z6matMulPPdS0_S0_ii:
[----:B------:R-:W-:Y:S01]  /*0000*/  LDC R1, c[0x0][0x37c] ;  /* 0x0000df00ff017b82 */ /* 0x000fe20000000800 */
[----:B------:R-:W0:Y:S07]  /*0010*/  S2R R0, SR_TID.X ;  /* 0x0000000000007919 */ /* 0x000e2e0000002100 */
[----:B------:R-:W0:Y:S01]  /*0020*/  LDC R3, c[0x0][0x360] ;  /* 0x0000d800ff037b82 */ /* 0x000e220000000800 */
[----:B------:R-:W1:Y:S01]  /*0030*/  LDCU UR7, c[0x0][0x398] ;  /* 0x00007300ff0777ac */ /* 0x000e620008000800 */
[----:B------:R-:W2:Y:S06]  /*0040*/  S2R R19, SR_TID.Y ;  /* 0x0000000000137919 */ /* 0x000eac0000002200 */
[----:B------:R-:W0:Y:S08]  /*0050*/  S2UR UR4, SR_CTAID.X ;  /* 0x00000000000479c3 */ /* 0x000e300000002500 */
[----:B------:R-:W2:Y:S08]  /*0060*/  S2UR UR5, SR_CTAID.Y ;  /* 0x00000000000579c3 */ /* 0x000eb00000002600 */
[----:B------:R-:W2:Y:S01]  /*0070*/  LDC R2, c[0x0][0x364] ;  /* 0x0000d900ff027b82 */ /* 0x000ea20000000800 */
[----:B0-----:R-:W-:-:S02]  /*0080*/  IMAD R0, R3, UR4, R0 ;  /* 0x0000000403007c24 */ /* 0x001fc4000f8e0200 */
[----:B--2---:R-:W-:-:S05]  /*0090*/  IMAD R19, R2, UR5, R19 ;  /* 0x0000000502137c24 */ /* 0x004fca000f8e0213 */
[----:B------:R-:W-:-:S04]  /*00a0*/  VIMNMX R2, PT, PT, R0, R19, !PT ;  /* 0x0000001300027248 */ /* 0x000fc80007fe0100 */
[----:B-1----:R-:W-:-:S13]  /*00b0*/  ISETP.GE.AND P0, PT, R2, UR7, PT ;  /* 0x0000000702007c0c */ /* 0x002fda000bf06270 */
[----:B------:R-:W-:Y:S05]  /*00c0*/  @P0 EXIT ;  /* 0x000000000000094d */ /* 0x000fea0003800000 */
[----:B------:R-:W0:Y:S01]  /*00d0*/  LDC.64 R2, c[0x0][0x380] ;  /* 0x0000e000ff027b82 */ /* 0x000e220000000a00 */
[----:B------:R-:W1:Y:S07]  /*00e0*/  LDCU.64 UR8, c[0x0][0x358] ;  /* 0x00006b00ff0877ac */ /* 0x000e6e0008000a00 */
[----:B------:R-:W2:Y:S01]  /*00f0*/  LDC.64 R4, c[0x0][0x388] ;  /* 0x0000e200ff047b82 */ /* 0x000ea20000000a00 */
[----:B0-----:R-:W-:-:S06]  /*0100*/  IMAD.WIDE R2, R0, 0x8, R2 ;  /* 0x0000000800027825 */ /* 0x001fcc00078e0202 */
[----:B-1----:R-:W5:Y:S01]  /*0110*/  LDG.E.64 R2, desc[UR8][R2.64] ;  /* 0x0000000802027981 */ /* 0x002f62000c1e1b00 */
[----:B--2---:R-:W-:-:S06]  /*0120*/  IMAD.WIDE.U32 R4, R19, 0x8, R4 ;  /* 0x0000000813047825 */ /* 0x004fcc00078e0004 */
[----:B------:R-:W5:Y:S01]  /*0130*/  LDG.E.64 R4, desc[UR8][R4.64] ;  /* 0x0000000804047981 */ /* 0x000f62000c1e1b00 */
[----:B------:R-:W-:Y:S01]  /*0140*/  UISETP.GE.U32.AND UP0, UPT, UR7, 0x10, UPT ;  /* 0x000000100700788c */ /* 0x000fe2000bf06070 */
[----:B------:R-:W-:Y:S01]  /*0150*/  HFMA2 R21, -RZ, RZ, 0, 0 ;  /* 0x00000000ff157431 */ /* 0x000fe200000001ff */
[----:B------:R-:W-:-:S07]  /*0160*/  ULOP3.LUT UR4, UR7, 0xf, URZ, 0xc0, !UPT ;  /* 0x0000000f07047892 */ /* 0x000fce000f8ec0ff */
[----:B------:R-:W-:Y:S05]  /*0170*/  BRA.U !UP0, `(.L_x_7) ;  /* 0x0000000508087547 */ /* 0x000fea000b800000 */
[----:B------:R-:W-:Y:S01]  /*0180*/  ULOP3.LUT UR5, UR7, 0x7ffffff0, URZ, 0xc0, !UPT ;  /* 0x7ffffff007057892 */ /* 0x000fe2000f8ec0ff */
[----:B-----5:R-:W-:Y:S02]  /*0190*/  IADD3 R14, P0, PT, R2, 0x40, RZ ;  /* 0x00000040020e7810 */ /* 0x020fe40007f1e0ff */
[----:B------:R-:W-:Y:S01]  /*01a0*/  IADD3 R12, P1, PT, R4, 0x40, RZ ;  /* 0x00000040040c7810 */ /* 0x000fe20007f3e0ff */
[----:B------:R-:W-:Y:S02]  /*01b0*/  UIADD3 UR6, UPT, UPT, -UR5, URZ, URZ ;  /* 0x000000ff05067290 */ /* 0x000fe4000fffe1ff */
[----:B------:R-:W-:Y:S01]  /*01c0*/  IMAD.X R15, RZ, RZ, R3, P0 ;  /* 0x000000ffff0f7224 */ /* 0x000fe200000e0603 */
[----:B------:R-:W-:Y:S01]  /*01d0*/  IADD3.X R13, PT, PT, RZ, R5, RZ, P1, !PT ;  /* 0x00000005ff0d7210 */ /* 0x000fe20000ffe4ff */
[----:B------:R-:W-:-:S08]  /*01e0*/  IMAD.U32 R21, RZ, RZ, UR5 ;  /* 0x00000005ff157e24 */ /* 0x000fd0000f8e00ff */
.L_x_8:
[----:B------:R-:W-:Y:S01]  /*01f0*/  MOV R8, R14 ;  /* 0x0000000e00087202 */ /* 0x000fe20000000f00 */
[----:B------:R-:W-:Y:S01]  /*0200*/  IMAD.MOV.U32 R9, RZ, RZ, R15 ;  /* 0x000000ffff097224 */ /* 0x000fe200078e000f */
[----:B------:R-:W-:Y:S01]  /*0210*/  MOV R6, R12 ;  /* 0x0000000c00067202 */ /* 0x000fe20000000f00 */
[----:B------:R-:W-:-:S03]  /*0220*/  IMAD.MOV.U32 R7, RZ, RZ, R13 ;  /* 0x000000ffff077224 */ /* 0x000fc600078e000d */
[----:B------:R-:W2:Y:S04]  /*0230*/  LDG.E.64 R22, desc[UR8][R8.64+-0x40] ;  /* 0xffffc00808167981 */ /* 0x000ea8000c1e1b00 */
[----:B------:R-:W2:Y:S04]  /*0240*/  LDG.E.64 R24, desc[UR8][R6.64+-0x40] ;  /* 0xffffc00806187981 */ /* 0x000ea8000c1e1b00 */
[----:B------:R-:W3:Y:S04]  /*0250*/  LDG.E.64 R12, desc[UR8][R8.64+-0x38] ;  /* 0xffffc808080c7981 */ /* 0x000ee8000c1e1b00 */
[----:B------:R-:W3:Y:S04]  /*0260*/  LDG.E.64 R26, desc[UR8][R6.64+-0x38] ;  /* 0xffffc808061a7981 */ /* 0x000ee8000c1e1b00 */
[----:B------:R-:W4:Y:S04]  /*0270*/  LDG.E.64 R14, desc[UR8][R8.64+-0x30] ;  /* 0xffffd008080e7981 */ /* 0x000f28000c1e1b00 */
[----:B------:R-:W4:Y:S01]  /*0280*/  LDG.E.64 R16, desc[UR8][R6.64+-0x30] ;  /* 0xffffd00806107981 */ /* 0x000f22000c1e1b00 */
[----:B--2---:R-:W-:-:S03]  /*0290*/  DFMA R10, R22, R24, R10 ;  /* 0x00000018160a722b */ /* 0x004fc6000000000a */
[----:B------:R-:W2:Y:S04]  /*02a0*/  LDG.E.64 R22, desc[UR8][R8.64+-0x28] ;  /* 0xffffd80808167981 */ /* 0x000ea8000c1e1b00 */
[----:B------:R-:W2:Y:S01]  /*02b0*/  LDG.E.64 R24, desc[UR8][R6.64+-0x28] ;  /* 0xffffd80806187981 */ /* 0x000ea2000c1e1b00 */
[----:B---3--:R-:W-:-:S03]  /*02c0*/  DFMA R26, R12, R26, R10 ;  /* 0x0000001a0c1a722b */ /* 0x008fc6000000000a */
[----:B------:R-:W3:Y:S04]  /*02d0*/  LDG.E.64 R10, desc[UR8][R8.64+-0x20] ;  /* 0xffffe008080a7981 */ /* 0x000ee8000c1e1b00 */
[----:B------:R-:W3:Y:S01]  /*02e0*/  LDG.E.64 R12, desc[UR8][R6.64+-0x20] ;  /* 0xffffe008060c7981 */ /* 0x000ee2000c1e1b00 */
[----:B----4-:R-:W-:-:S03]  /*02f0*/  DFMA R26, R14, R16, R26 ;  /* 0x000000100e1a722b */ /* 0x010fc6000000001a */
        /* <DEDUP_REMOVED lines=32> */
[----:B------:R-:W-:Y:S01]  /*0500*/  UIADD3 UR6, UPT, UPT, UR6, 0x10, URZ ;  /* 0x0000001006067890 */ /* 0x000fe2000fffe0ff */
[----:B---3--:R-:W-:Y:S01]  /*0510*/  DFMA R10, R10, R12, R26 ;  /* 0x0000000c0a0a722b */ /* 0x008fe2000000001a */
[----:B------:R-:W-:Y:S02]  /*0520*/  IADD3 R12, P1, PT, R6, 0x80, RZ ;  /* 0x00000080060c7810 */ /* 0x000fe40007f3e0ff */
[----:B------:R-:W-:-:S03]  /*0530*/  UISETP.NE.AND UP0, UPT, UR6, URZ, UPT ;  /* 0x000000ff0600728c */ /* 0x000fc6000bf05270 */
[----:B------:R-:W-:Y:S02]  /*0540*/  IMAD.X R13, RZ, RZ, R7, P1 ;  /* 0x000000ffff0d7224 */ /* 0x000fe400008e0607 */
[----:B----4-:R-:W-:Y:S01]  /*0550*/  DFMA R10, R14, R16, R10 ;  /* 0x000000100e0a722b */ /* 0x010fe2000000000a */
[----:B------:R-:W-:-:S04]  /*0560*/  IADD3 R14, P0, PT, R8, 0x80, RZ ;  /* 0x00000080080e7810 */ /* 0x000fc80007f1e0ff */
[----:B------:R-:W-:-:S03]  /*0570*/  IADD3.X R15, PT, PT, RZ, R9, RZ, P0, !PT ;  /* 0x00000009ff0f7210 */ /* 0x000fc600007fe4ff */
[----:B--2---:R-:W-:Y:S01]  /*0580*/  DFMA R10, R24, R22, R10 ;  /* 0x00000016180a722b */ /* 0x004fe2000000000a */
[----:B------:R-:W-:Y:S10]  /*0590*/  BRA.U UP0, `(.L_x_8) ;  /* 0xfffffffd00147547 */ /* 0x000ff4000b83ffff */
.L_x_7:
[----:B------:R-:W-:-:S09]  /*05a0*/  UISETP.NE.AND UP0, UPT, UR4, URZ, UPT ;  /* 0x000000ff0400728c */ /* 0x000fd2000bf05270 */
[----:B------:R-:W-:Y:S05]  /*05b0*/  BRA.U !UP0, `(.L_x_9) ;  /* 0x0000000508247547 */ /* 0x000fea000b800000 */
[----:B------:R-:W-:Y:S02]  /*05c0*/  UISETP.GE.U32.AND UP0, UPT, UR4, 0x8, UPT ;  /* 0x000000080400788c */ /* 0x000fe4000bf06070 */
[----:B------:R-:W-:-:S04]  /*05d0*/  ULOP3.LUT UR5, UR7, 0x7, URZ, 0xc0, !UPT ;  /* 0x0000000707057892 */ /* 0x000fc8000f8ec0ff */
[----:B------:R-:W-:-:S03]  /*05e0*/  UISETP.NE.AND UP1, UPT, UR5, URZ, UPT ;  /* 0x000000ff0500728c */ /* 0x000fc6000bf25270 */
[----:B------:R-:W-:Y:S08]  /*05f0*/  BRA.U !UP0, `(.L_x_10) ;  /* 0x00000001086c7547 */ /* 0x000ff0000b800000 */
[----:B-----5:R-:W-:-:S04]  /*0600*/  IMAD.WIDE.U32 R8, R21, 0x8, R2 ;  /* 0x0000000815087825 */ /* 0x020fc800078e0002 */
[----:B------:R-:W-:Y:S01]  /*0610*/  IMAD.WIDE.U32 R6, R21, 0x8, R4 ;  /* 0x0000000815067825 */ /* 0x000fe200078e0004 */
[----:B------:R-:W2:Y:S04]  /*0620*/  LDG.E.64 R22, desc[UR8][R8.64] ;  /* 0x0000000808167981 */ /* 0x000ea8000c1e1b00 */
[----:B------:R-:W2:Y:S04]  /*0630*/  LDG.E.64 R24, desc[UR8][R6.64] ;  /* 0x0000000806187981 */ /* 0x000ea8000c1e1b00 */
[----:B------:R-:W3:Y:S04]  /*0640*/  LDG.E.64 R14, desc[UR8][R8.64+0x8] ;  /* 0x00000808080e7981 */ /* 0x000ee8000c1e1b00 */
[----:B------:R-:W3:Y:S04]  /*0650*/  LDG.E.64 R16, desc[UR8][R6.64+0x8] ;  /* 0x0000080806107981 */ /* 0x000ee8000c1e1b00 */
[----:B------:R-:W4:Y:S04]  /*0660*/  LDG.E.64 R12, desc[UR8][R8.64+0x10] ;  /* 0x00001008080c7981 */ /* 0x000f28000c1e1b00 */
        /* <DEDUP_REMOVED lines=13> */
[----:B------:R-:W2:Y:S04]  /*0740*/  LDG.E.64 R26, desc[UR8][R6.64+0x30] ;  /* 0x00003008061a7981 */ /* 0x000ea8000c1e1b00 */
[----:B------:R-:W2:Y:S01]  /*0750*/  LDG.E.64 R6, desc[UR8][R6.64+0x38] ;  /* 0x0000380806067981 */ /* 0x000ea2000c1e1b00 */
[----:B---3--:R-:W-:-:S08]  /*0760*/  DFMA R14, R14, R16, R22 ;  /* 0x000000100e0e722b */ /* 0x008fd00000000016 */
[----:B----4-:R-:W-:Y:S01]  /*0770*/  DFMA R10, R10, R12, R14 ;  /* 0x0000000c0a0a722b */ /* 0x010fe2000000000e */
[----:B------:R-:W-:-:S07]  /*0780*/  IADD3 R21, PT, PT, R21, 0x8, RZ ;  /* 0x0000000815157810 */ /* 0x000fce0007ffe0ff */
[----:B--2---:R-:W-:-:S08]  /*0790*/  DFMA R10, R24, R26, R10 ;  /* 0x0000001a180a722b */ /* 0x004fd0000000000a */
[----:B------:R-:W-:-:S11]  /*07a0*/  DFMA R10, R28, R6, R10 ;  /* 0x000000061c0a722b */ /* 0x000fd6000000000a */
.L_x_10:
[----:B------:R-:W-:Y:S05]  /*07b0*/  BRA.U !UP1, `(.L_x_9) ;  /* 0x0000000109a47547 */ /* 0x000fea000b800000 */
[----:B------:R-:W-:Y:S02]  /*07c0*/  UISETP.GE.U32.AND UP0, UPT, UR5, 0x4, UPT ;  /* 0x000000040500788c */ /* 0x000fe4000bf06070 */
[----:B------:R-:W-:-:S04]  /*07d0*/  ULOP3.LUT UR4, UR7, 0x3, URZ, 0xc0, !UPT ;  /* 0x0000000307047892 */ /* 0x000fc8000f8ec0ff */
[----:B------:R-:W-:-:S03]  /*07e0*/  UISETP.NE.AND UP1, UPT, UR4, URZ, UPT ;  /* 0x000000ff0400728c */ /* 0x000fc6000bf25270 */
[----:B------:R-:W-:Y:S08]  /*07f0*/  BRA.U !UP0, `(.L_x_11) ;  /* 0x00000001083c7547 */ /* 0x000ff0000b800000 */
[----:B-----5:R-:W-:-:S04]  /*0800*/  IMAD.WIDE.U32 R6, R21, 0x8, R2 ;  /* 0x0000000815067825 */ /* 0x020fc800078e0002 */
[C---:B------:R-:W-:Y:S01]  /*0810*/  IMAD.WIDE.U32 R26, R21.reuse, 0x8, R4 ;  /* 0x00000008151a7825 */ /* 0x040fe200078e0004 */
[----:B------:R-:W2:Y:S04]  /*0820*/  LDG.E.64 R22, desc[UR8][R6.64] ;  /* 0x0000000806167981 */ /* 0x000ea8000c1e1b00 */
[----:B------:R-:W2:Y:S04]  /*0830*/  LDG.E.64 R24, desc[UR8][R26.64] ;  /* 0x000000081a187981 */ /* 0x000ea8000c1e1b00 */
[----:B------:R-:W3:Y:S04]  /*0840*/  LDG.E.64 R14, desc[UR8][R6.64+0x8] ;  /* 0x00000808060e7981 */ /* 0x000ee8000c1e1b00 */
[----:B------:R-:W3:Y:S04]  /*0850*/  LDG.E.64 R16, desc[UR8][R26.64+0x8] ;  /* 0x000008081a107981 */ /* 0x000ee8000c1e1b00 */
[----:B------:R-:W4:Y:S04]  /*0860*/  LDG.E.64 R8, desc[UR8][R6.64+0x10] ;  /* 0x0000100806087981 */ /* 0x000f28000c1e1b00 */
[----:B------:R-:W4:Y:S04]  /*0870*/  LDG.E.64 R12, desc[UR8][R26.64+0x10] ;  /* 0x000010081a0c7981 */ /* 0x000f28000c1e1b00 */
[----:B------:R-:W4:Y:S04]  /*0880*/  LDG.E.64 R28, desc[UR8][R26.64+0x18] ;  /* 0x000018081a1c7981 */ /* 0x000f28000c1e1b00 */
[----:B------:R-:W4:Y:S01]  /*0890*/  LDG.E.64 R6, desc[UR8][R6.64+0x18] ;  /* 0x0000180806067981 */ /* 0x000f22000c1e1b00 */
[----:B------:R-:W-:Y:S01]  /*08a0*/  VIADD R21, R21, 0x4 ;  /* 0x0000000415157836 */ /* 0x000fe20000000000 */
[----:B--2---:R-:W-:-:S08]  /*08b0*/  DFMA R22, R22, R24, R10 ;  /* 0x000000181616722b */ /* 0x004fd0000000000a */
[----:B---3--:R-:W-:-:S08]  /*08c0*/  DFMA R14, R14, R16, R22 ;  /* 0x000000100e0e722b */ /* 0x008fd00000000016 */
[----:B----4-:R-:W-:-:S08]  /*08d0*/  DFMA R8, R8, R12, R14 ;  /* 0x0000000c0808722b */ /* 0x010fd0000000000e */
[----:B------:R-:W-:-:S11]  /*08e0*/  DFMA R10, R6, R28, R8 ;  /* 0x0000001c060a722b */ /* 0x000fd60000000008 */
.L_x_11:
[----:B------:R-:W-:Y:S05]  /*08f0*/  BRA.U !UP1, `(.L_x_9) ;  /* 0x0000000109547547 */ /* 0x000fea000b800000 */
[----:B-----5:R-:W-:Y:S01]  /*0900*/  IMAD.WIDE.U32 R4, R21, 0x8, R4 ;  /* 0x0000000815047825 */ /* 0x020fe200078e0004 */
[----:B------:R-:W-:-:S03]  /*0910*/  UIADD3 UR4, UPT, UPT, -UR4, URZ, URZ ;  /* 0x000000ff04047290 */ /* 0x000fc6000fffe1ff */
[----:B------:R-:W-:Y:S01]  /*0920*/  IMAD.WIDE.U32 R2, R21, 0x8, R2 ;  /* 0x0000000815027825 */ /* 0x000fe200078e0002 */
[----:B------:R-:W-:-:S03]  /*0930*/  MOV R8, R4 ;  /* 0x0000000400087202 */ /* 0x000fc60000000f00 */
[----:B------:R-:W-:Y:S01]  /*0940*/  IMAD.MOV.U32 R9, RZ, RZ, R5 ;  /* 0x000000ffff097224 */ /* 0x000fe200078e0005 */
[----:B------:R-:W-:Y:S02]  /*0950*/  MOV R6, R2 ;  /* 0x0000000200067202 */ /* 0x000fe40000000f00 */
[----:B------:R-:W-:-:S07]  /*0960*/  MOV R7, R3 ;  /* 0x0000000300077202 */ /* 0x000fce0000000f00 */
.L_x_12:
[----:B------:R-:W-:Y:S01]  /*0970*/  IMAD.MOV.U32 R2, RZ, RZ, R6 ;  /* 0x000000ffff027224 */ /* 0x000fe200078e0006 */
[----:B------:R-:W-:Y:S01]  /*0980*/  MOV R3, R7 ;  /* 0x0000000700037202 */ /* 0x000fe20000000f00 */
[----:B------:R-:W-:Y:S01]  /*0990*/  IMAD.MOV.U32 R5, RZ, RZ, R9 ;  /* 0x000000ffff057224 */ /* 0x000fe200078e0009 */
[----:B------:R-:W-:-:S04]  /*09a0*/  MOV R4, R8 ;  /* 0x0000000800047202 */ /* 0x000fc80000000f00 */
[----:B------:R-:W2:Y:S04]  /*09b0*/  LDG.E.64 R2, desc[UR8][R2.64] ;  /* 0x0000000802027981 */ /* 0x000ea8000c1e1b00 */
[----:B------:R-:W2:Y:S01]  /*09c0*/  LDG.E.64 R4, desc[UR8][R4.64] ;  /* 0x0000000804047981 */ /* 0x000ea2000c1e1b00 */
[----:B------:R-:W-:Y:S01]  /*09d0*/  UIADD3 UR4, UPT, UPT, UR4, 0x1, URZ ;  /* 0x0000000104047890 */ /* 0x000fe2000fffe0ff */
[----:B------:R-:W-:Y:S02]  /*09e0*/  IADD3 R8, P0, PT, R8, 0x8, RZ ;  /* 0x0000000808087810 */ /* 0x000fe40007f1e0ff */
[----:B------:R-:W-:Y:S01]  /*09f0*/  IADD3 R6, P1, PT, R6, 0x8, RZ ;  /* 0x0000000806067810 */ /* 0x000fe20007f3e0ff */
[----:B------:R-:W-:Y:S01]  /*0a00*/  UISETP.NE.AND UP0, UPT, UR4, URZ, UPT ;  /* 0x000000ff0400728c */ /* 0x000fe2000bf05270 */
[----:B------:R-:W-:-:S02]  /*0a10*/  IADD3.X R9, PT, PT, RZ, R9, RZ, P0, !PT ;  /* 0x00000009ff097210 */ /* 0x000fc400007fe4ff */
[----:B------:R-:W-:Y:S01]  /*0a20*/  IADD3.X R7, PT, PT, RZ, R7, RZ, P1, !PT ;  /* 0x00000007ff077210 */ /* 0x000fe20000ffe4ff */
[----:B--2---:R-:W-:-:S05]  /*0a30*/  DFMA R10, R2, R4, R10 ;  /* 0x00000004020a722b */ /* 0x004fca000000000a */
[----:B------:R-:W-:Y:S06]  /*0a40*/  BRA.U UP0, `(.L_x_12) ;  /* 0xfffffffd00c87547 */ /* 0x000fec000b83ffff */
.L_x_9:
[----:B-----5:R-:W0:Y:S02]  /*0a50*/  LDC.64 R2, c[0x0][0x390] ;  /* 0x0000e400ff027b82 */ /* 0x020e240000000a00 */
[----:B0-----:R-:W-:-:S06]  /*0a60*/  IMAD.WIDE R2, R0, 0x8, R2 ;  /* 0x0000000800027825 */ /* 0x001fcc00078e0202 */
[----:B------:R-:W2:Y:S02]  /*0a70*/  LDG.E.64 R2, desc[UR8][R2.64] ;  /* 0x0000000802027981 */ /* 0x000ea4000c1e1b00 */
[----:B--2---:R-:W-:-:S05]  /*0a80*/  IMAD.WIDE.U32 R4, R19, 0x8, R2 ;  /* 0x0000000813047825 */ /* 0x004fca00078e0002 */
[----:B------:R-:W-:Y:S01]  /*0a90*/  STG.E.64 desc[UR8][R4.64], R10 ;  /* 0x0000000a04007986 */ /* 0x000fe2000c101b08 */
[----:B------:R-:W-:Y:S05]  /*0aa0*/  EXIT ;  /* 0x000000000000794d */ /* 0x000fea0003800000 */
.L_x_13:
        /* <DEDUP_REMOVED lines=13> */
.L_x_19:


//--------------------- .nv.shared.reserved.0     --------------------------
	.section	.nv.shared.reserved.0,"aw",@nobits
	.weak		__nv_reservedSMEM_offset_0_alias
	.size		__nv_reservedSMEM_offset_0_alias, 0, 64
	.other		__nv_reservedSMEM_offset_0_alias,@"STO_CUDA_RESERVED_SHARED STV_DEFAULT"
__nv_reservedSMEM_offset_0_alias:
	.zero		0
	.zero		64


//--------------------- .nv.constant0._Z13copyVectorVtMPPdS_ii --------------------------
	.section	.nv.constant0._Z13copyVectorVtMPPdS_ii,"a",@progbits
	.sectionflags	@""
	.align	4
.nv.constant0._Z13copyVectorVtMPPdS_ii:
	.zero		920


//--------------------- .nv.constant0._Z13copyVectorMtVPPdS_ii --------------------------
	.section	.nv.constant0._Z13copyVectorMtVPPdS_ii,"a",@progbits
	.sectionflags	@""
	.align	4
.nv.constant0._Z13copyVectorMtVPPdS_ii:
	.zero		920


//--------------------- .nv.constant0._Z9freeongpuPPdi --------------------------
	.section	.nv.constant0._Z9freeongpuPPdi,"a",@progbits
	.sectionflags	@""
	.align	4
.nv.constant0._Z9freeongpuPPdi:
	.zero		908


//--------------------- .nv.constant0._Z13allocateongpuPPdii --------------------------
	.section	.nv.constant0._Z13allocateongpuPPdii,"a",@progbits
	.sectionflags	@""
	.align	4
.nv.constant0._Z13allocateongpuPPdii:
	.zero		912


//--------------------- .nv.constant0._Z9transposePPdS0_ii --------------------------
	.section	.nv.constant0._Z9transposePPdS0_ii,"a",@progbits
	.sectionflags	@""
	.align	4
.nv.constant0._Z9transposePPdS0_ii:
	.zero		920


//--------------------- .nv.constant0._Z6matMulPPdS0_S0_ii --------------------------
	.section	.nv.constant0._Z6matMulPPdS0_S0_ii,"a",@progbits
	.sectionflags	@""
	.align	4
.nv.constant0._Z6matMulPPdS0_S0_ii:
	.zero		928


//--------------------- SYMBOLS --------------------------

	.type		.nv.reservedSmem.offset0,@object
	.size		.nv.reservedSmem.offset0,0x4
	.type		free,@function
	.type		malloc,@function
